// auto-generated by cutlass_sweep.gemm — config: {"arch": "sm_100", "cluster_m": 1, "cluster_n": 1, "dtype": "fp16", "stages": 0, "tile_k": 64, "tile_m": 64, "tile_n": 64}
#include "cutlass/cutlass.h"
#include "cutlass/gemm/collective/collective_builder.hpp"
#include "cutlass/gemm/device/gemm_universal_adapter.h"
#include "cutlass/gemm/kernel/gemm_universal.hpp"
#include "cutlass/epilogue/collective/collective_builder.hpp"

using ElemA = cutlass::half_t;
using ElemB = cutlass::half_t;
using ElemCD = cutlass::half_t;
using Acc  = float;
using TileShape    = cute::Shape<cute::_64, cute::_64, cute::_64>;
using ClusterShape = cute::Shape<cute::_1, cute::_1, cute::_1>;

using CollectiveEpilogue = typename cutlass::epilogue::collective::CollectiveBuilder<
    cutlass::arch::Sm100, cutlass::arch::OpClassTensorOp,
    TileShape, ClusterShape,
    cutlass::epilogue::collective::EpilogueTileAuto,
    Acc, Acc,
    ElemCD, cutlass::layout::RowMajor, 128 / cutlass::sizeof_bits<ElemCD>::value,
    ElemCD, cutlass::layout::RowMajor, 128 / cutlass::sizeof_bits<ElemCD>::value,
    cutlass::epilogue::collective::EpilogueScheduleAuto
  >::CollectiveOp;

using CollectiveMainloop = typename cutlass::gemm::collective::CollectiveBuilder<
    cutlass::arch::Sm100, cutlass::arch::OpClassTensorOp,
    ElemA, cutlass::layout::RowMajor, 128 / cutlass::sizeof_bits<ElemA>::value,
    ElemB, cutlass::layout::ColumnMajor, 128 / cutlass::sizeof_bits<ElemB>::value,
    Acc,
    TileShape, ClusterShape,
    cutlass::gemm::collective::StageCountAutoCarveout<static_cast<int>(sizeof(typename CollectiveEpilogue::SharedStorage))>,
    cutlass::gemm::collective::KernelScheduleAuto
  >::CollectiveOp;

using GemmKernel = cutlass::gemm::kernel::GemmUniversal<
    cute::Shape<int,int,int,int>,
    CollectiveMainloop,
    CollectiveEpilogue
>;
using Gemm = cutlass::gemm::device::GemmUniversalAdapter<GemmKernel>;

// Force the device kernel symbol into the cubin without needing a host main.
auto* _anchor = &cutlass::device_kernel<GemmKernel>;


// ===== COMPILED SASS (sm_100a) =====

	.target	sm_100a

	.elftype	@"ET_EXEC"


//--------------------- .note.nv.tkinfo           --------------------------
	.section	.note.nv.tkinfo,"",@"SHT_NOTE"
	.sectionflags	@"SHF_NOTE_NV_TKINFO"
	.tkinfo
        /*0018*/ 	.word	0x00000002
        /*0030*/ 	.string	""
        /*0030*/ 	.string	"ptxas"
        /*0030*/ 	.string	"Cuda compilation tools, release 13.0, V13.0.88"
        /*0030*/ 	.string	"Build cuda_13.0.r13.0/compiler.36424714_0"
        /*0030*/ 	.string	"-arch sm_100a -m 64 "



//--------------------- .note.nv.cuinfo           --------------------------
	.section	.note.nv.cuinfo,"",@"SHT_NOTE"
	.sectionflags	@"SHF_NOTE_NV_CUINFO"
        /*0018*/ 	.short	0x0002
        /*001a*/ 	.short	0x0064
        /*001c*/ 	.short	0x0082
	.zero		2


//--------------------- .nv.info                  --------------------------
	.section	.nv.info,"",@"SHT_CUDA_INFO"
	.align	4


	//----- nvinfo : EIATTR_REGCOUNT
	.align		4
        /*0000*/ 	.byte	0x04, 0x2f
        /*0002*/ 	.short	(.L_19 - .L_18)
	.align		4
.L_18:
        /*0004*/ 	.word	index@(_ZN7cutlass13device_kernelINS_4gemm6kernel13GemmUniversalIN4cute5tupleIJiiiiEEENS1_10collective13CollectiveMmaINS1_35MainloopSm100TmaUmmaWarpSpecializedILi13ELi2ELi4ENS5_IJNS4_1CILi1EEESB_SB_EEEEENS5_IJNSA_ILi64EEESE_SE_EEENS_6half_tENS5_IJlSB_lEEESG_SH_NS4_8TiledMMAINS4_8MMA_AtomIJNS4_20SM100_MMA_F16BF16_SSISG_SG_fLi64ELi64ELNS4_4UMMA5MajorE0ELSM_0ELNSL_7ScaleInE0ELSN_0EEEEEENS4_6LayoutISC_NS5_IJNSA_ILi0EEESR_SR_EEEEENS5_IJNS4_10UnderscoreESU_SU_EEEEENS4_13SM90_TMA_LOADENS4_14ComposedLayoutINS4_7SwizzleILi3ELi4ELi3EEENS4_18smem_ptr_flag_bitsILi16EEENSQ_INS5_IJNSA_ILi8EEESE_EEENS5_IJSE_SB_EEEEEEEvNS4_8identityESX_S17_vS18_EENS_8epilogue10collective18CollectiveEpilogueINS1A_23Sm100TmaWarpSpecializedILi3ELi2ELi16ELb1ELb0EEEJSF_NS5_IJNSQ_ISE_SB_EENSQ_INSA_ILi32EEESB_EEEEESG_SH_SG_SH_NS1A_6fusion15FusionCallbacksIS1E_NS1J_17LinearCombinationISG_fSG_fLNS_15FloatRoundStyleE2EEESF_S1I_JEEENS4_5SM1004TMEM4LOAD26SM100_TMEM_LOAD_16dp256b4xESX_NSY_INSZ_ILi2ELi4ELi3EEES12_NSQ_INS5_IJS13_S1G_EEENS5_IJS1G_SB_EEEEEEENS4_17SM75_U32x4_LDSM_NENS4_14SM90_TMA_STOREES1X_NS4_17SM90_U32x4_STSM_NENS4_39AutoVectorizingCopyWithAssumedAlignmentILi128EEEEEEvvEEEEvNT_6ParamsE)
        /*0008*/ 	.word	0x0000004f


	//----- nvinfo : EIATTR_FRAME_SIZE
	.align		4
.L_19:
        /*000c*/ 	.byte	0x04, 0x11
        /*000e*/ 	.short	(.L_21 - .L_20)
	.align		4
.L_20:
        /*0010*/ 	.word	index@($__internal_2_$__cuda_sm10x_tcgen05_guardrail_trap_unallocated_columns_being_dealloced)
        /*0014*/ 	.word	0x00000000


	//----- nvinfo : EIATTR_FRAME_SIZE
	.align		4
.L_21:
        /*0018*/ 	.byte	0x04, 0x11
        /*001a*/ 	.short	(.L_23 - .L_22)
	.align		4
.L_22:
        /*001c*/ 	.word	index@($__internal_1_$__cuda_sm10x_tcgen05_guardrail_trap_phase_invalid_during_alloc)
        /*0020*/ 	.word	0x00000000


	//----- nvinfo : EIATTR_FRAME_SIZE
	.align		4
.L_23:
        /*0024*/ 	.byte	0x04, 0x11
        /*0026*/ 	.short	(.L_25 - .L_24)
	.align		4
.L_24:
        /*0028*/ 	.word	index@($__internal_0_$__cuda_sm10x_tcgen05_guardrail_trap_col_being_dealloced_not_returned_by_alloc)
        /*002c*/ 	.word	0x00000000


	//----- nvinfo : EIATTR_FRAME_SIZE
	.align		4
.L_25:
        /*0030*/ 	.byte	0x04, 0x11
        /*0032*/ 	.short	(.L_27 - .L_26)
	.align		4
.L_26:
        /*0034*/ 	.word	index@(_ZN7cutlass13device_kernelINS_4gemm6kernel13GemmUniversalIN4cute5tupleIJiiiiEEENS1_10collective13CollectiveMmaINS1_35MainloopSm100TmaUmmaWarpSpecializedILi13ELi2ELi4ENS5_IJNS4_1CILi1EEESB_SB_EEEEENS5_IJNSA_ILi64EEESE_SE_EEENS_6half_tENS5_IJlSB_lEEESG_SH_NS4_8TiledMMAINS4_8MMA_AtomIJNS4_20SM100_MMA_F16BF16_SSISG_SG_fLi64ELi64ELNS4_4UMMA5MajorE0ELSM_0ELNSL_7ScaleInE0ELSN_0EEEEEENS4_6LayoutISC_NS5_IJNSA_ILi0EEESR_SR_EEEEENS5_IJNS4_10UnderscoreESU_SU_EEEEENS4_13SM90_TMA_LOADENS4_14ComposedLayoutINS4_7SwizzleILi3ELi4ELi3EEENS4_18smem_ptr_flag_bitsILi16EEENSQ_INS5_IJNSA_ILi8EEESE_EEENS5_IJSE_SB_EEEEEEEvNS4_8identityESX_S17_vS18_EENS_8epilogue10collective18CollectiveEpilogueINS1A_23Sm100TmaWarpSpecializedILi3ELi2ELi16ELb1ELb0EEEJSF_NS5_IJNSQ_ISE_SB_EENSQ_INSA_ILi32EEESB_EEEEESG_SH_SG_SH_NS1A_6fusion15FusionCallbacksIS1E_NS1J_17LinearCombinationISG_fSG_fLNS_15FloatRoundStyleE2EEESF_S1I_JEEENS4_5SM1004TMEM4LOAD26SM100_TMEM_LOAD_16dp256b4xESX_NSY_INSZ_ILi2ELi4ELi3EEES12_NSQ_INS5_IJS13_S1G_EEENS5_IJS1G_SB_EEEEEEENS4_17SM75_U32x4_LDSM_NENS4_14SM90_TMA_STOREES1X_NS4_17SM90_U32x4_STSM_NENS4_39AutoVectorizingCopyWithAssumedAlignmentILi128EEEEEEvvEEEEvNT_6ParamsE)
        /*0038*/ 	.word	0x00000000


	//----- nvinfo : EIATTR_MIN_STACK_SIZE
	.align		4
.L_27:
        /*003c*/ 	.byte	0x04, 0x12
        /*003e*/ 	.short	(.L_29 - .L_28)
	.align		4
.L_28:
        /*0040*/ 	.word	index@(_ZN7cutlass13device_kernelINS_4gemm6kernel13GemmUniversalIN4cute5tupleIJiiiiEEENS1_10collective13CollectiveMmaINS1_35MainloopSm100TmaUmmaWarpSpecializedILi13ELi2ELi4ENS5_IJNS4_1CILi1EEESB_SB_EEEEENS5_IJNSA_ILi64EEESE_SE_EEENS_6half_tENS5_IJlSB_lEEESG_SH_NS4_8TiledMMAINS4_8MMA_AtomIJNS4_20SM100_MMA_F16BF16_SSISG_SG_fLi64ELi64ELNS4_4UMMA5MajorE0ELSM_0ELNSL_7ScaleInE0ELSN_0EEEEEENS4_6LayoutISC_NS5_IJNSA_ILi0EEESR_SR_EEEEENS5_IJNS4_10UnderscoreESU_SU_EEEEENS4_13SM90_TMA_LOADENS4_14ComposedLayoutINS4_7SwizzleILi3ELi4ELi3EEENS4_18smem_ptr_flag_bitsILi16EEENSQ_INS5_IJNSA_ILi8EEESE_EEENS5_IJSE_SB_EEEEEEEvNS4_8identityESX_S17_vS18_EENS_8epilogue10collective18CollectiveEpilogueINS1A_23Sm100TmaWarpSpecializedILi3ELi2ELi16ELb1ELb0EEEJSF_NS5_IJNSQ_ISE_SB_EENSQ_INSA_ILi32EEESB_EEEEESG_SH_SG_SH_NS1A_6fusion15FusionCallbacksIS1E_NS1J_17LinearCombinationISG_fSG_fLNS_15FloatRoundStyleE2EEESF_S1I_JEEENS4_5SM1004TMEM4LOAD26SM100_TMEM_LOAD_16dp256b4xESX_NSY_INSZ_ILi2ELi4ELi3EEES12_NSQ_INS5_IJS13_S1G_EEENS5_IJS1G_SB_EEEEEEENS4_17SM75_U32x4_LDSM_NENS4_14SM90_TMA_STOREES1X_NS4_17SM90_U32x4_STSM_NENS4_39AutoVectorizingCopyWithAssumedAlignmentILi128EEEEEEvvEEEEvNT_6ParamsE)
        /*0044*/ 	.word	0x00000000
.L_29:


//--------------------- .nv.compat                --------------------------
	.section	.nv.compat,"",@"SHT_CUDA_COMPAT_INFO"
	.align	4
        /*0000*/ 	.byte	0x02, 0x09, 0x01, 0x00, 0x02, 0x02, 0x02, 0x00, 0x02, 0x05, 0x05, 0x00, 0x03, 0x07, 0x01, 0x01
        /*0010*/ 	.byte	0x02, 0x03, 0x01, 0x00, 0x02, 0x06, 0x01, 0x00, 0x04, 0x0b, 0x08, 0x00, 0x09, 0x00, 0x00, 0x00
        /*0020*/ 	.byte	0x00, 0x00, 0x00, 0x00


//--------------------- .nv.info._ZN7cutlass13device_kernelINS_4gemm6kernel13GemmUniversalIN4cute5tupleIJiiiiEEENS1_10collective13CollectiveMmaINS1_35MainloopSm100TmaUmmaWarpSpecializedILi13ELi2ELi4ENS5_IJNS4_1CILi1EEESB_SB_EEEEENS5_IJNSA_ILi64EEESE_SE_EEENS_6half_tENS5_IJlSB_lEEESG_SH_NS4_8TiledMMAINS4_8MMA_AtomIJNS4_20SM100_MMA_F16BF16_SSISG_SG_fLi64ELi64ELNS4_4UMMA5MajorE0ELSM_0ELNSL_7ScaleInE0ELSN_0EEEEEENS4_6LayoutISC_NS5_IJNSA_ILi0EEESR_SR_EEEEENS5_IJNS4_10UnderscoreESU_SU_EEEEENS4_13SM90_TMA_LOADENS4_14ComposedLayoutINS4_7SwizzleILi3ELi4ELi3EEENS4_18smem_ptr_flag_bitsILi16EEENSQ_INS5_IJNSA_ILi8EEESE_EEENS5_IJSE_SB_EEEEEEEvNS4_8identityESX_S17_vS18_EENS_8epilogue10collective18CollectiveEpilogueINS1A_23Sm100TmaWarpSpecializedILi3ELi2ELi16ELb1ELb0EEEJSF_NS5_IJNSQ_ISE_SB_EENSQ_INSA_ILi32EEESB_EEEEESG_SH_SG_SH_NS1A_6fusion15FusionCallbacksIS1E_NS1J_17LinearCombinationISG_fSG_fLNS_15FloatRoundStyleE2EEESF_S1I_JEEENS4_5SM1004TMEM4LOAD26SM100_TMEM_LOAD_16dp256b4xESX_NSY_INSZ_ILi2ELi4ELi3EEES12_NSQ_INS5_IJS13_S1G_EEENS5_IJS1G_SB_EEEEEEENS4_17SM75_U32x4_LDSM_NENS4_14SM90_TMA_STOREES1X_NS4_17SM90_U32x4_STSM_NENS4_39AutoVectorizingCopyWithAssumedAlignmentILi128EEEEEEvvEEEEvNT_6ParamsE --------------------------
	.section	.nv.info._ZN7cutlass13device_kernelINS_4gemm6kernel13GemmUniversalIN4cute5tupleIJiiiiEEENS1_10collective13CollectiveMmaINS1_35MainloopSm100TmaUmmaWarpSpecializedILi13ELi2ELi4ENS5_IJNS4_1CILi1EEESB_SB_EEEEENS5_IJNSA_ILi64EEESE_SE_EEENS_6half_tENS5_IJlSB_lEEESG_SH_NS4_8TiledMMAINS4_8MMA_AtomIJNS4_20SM100_MMA_F16BF16_SSISG_SG_fLi64ELi64ELNS4_4UMMA5MajorE0ELSM_0ELNSL_7ScaleInE0ELSN_0EEEEEENS4_6LayoutISC_NS5_IJNSA_ILi0EEESR_SR_EEEEENS5_IJNS4_10UnderscoreESU_SU_EEEEENS4_13SM90_TMA_LOADENS4_14ComposedLayoutINS4_7SwizzleILi3ELi4ELi3EEENS4_18smem_ptr_flag_bitsILi16EEENSQ_INS5_IJNSA_ILi8EEESE_EEENS5_IJSE_SB_EEEEEEEvNS4_8identityESX_S17_vS18_EENS_8epilogue10collective18CollectiveEpilogueINS1A_23Sm100TmaWarpSpecializedILi3ELi2ELi16ELb1ELb0EEEJSF_NS5_IJNSQ_ISE_SB_EENSQ_INSA_ILi32EEESB_EEEEESG_SH_SG_SH_NS1A_6fusion15FusionCallbacksIS1E_NS1J_17LinearCombinationISG_fSG_fLNS_15FloatRoundStyleE2EEESF_S1I_JEEENS4_5SM1004TMEM4LOAD26SM100_TMEM_LOAD_16dp256b4xESX_NSY_INSZ_ILi2ELi4ELi3EEES12_NSQ_INS5_IJS13_S1G_EEENS5_IJS1G_SB_EEEEEEENS4_17SM75_U32x4_LDSM_NENS4_14SM90_TMA_STOREES1X_NS4_17SM90_U32x4_STSM_NENS4_39AutoVectorizingCopyWithAssumedAlignmentILi128EEEEEEvvEEEEvNT_6ParamsE,"",@"SHT_CUDA_INFO"
	.sectionflags	@""
	.align	4


	//----- nvinfo : EIATTR_CUDA_API_VERSION
	.align		4
        /*0000*/ 	.byte	0x04, 0x37
        /*0002*/ 	.short	(.L_31 - .L_30)
.L_30:
        /*0004*/ 	.word	0x00000082


	//----- nvinfo : EIATTR_KPARAM_INFO
	.align		4
.L_31:
        /*0008*/ 	.byte	0x04, 0x17
        /*000a*/ 	.short	(.L_33 - .L_32)
.L_32:
        /*000c*/ 	.word	0x00000000
        /*0010*/ 	.short	0x0000
        /*0012*/ 	.short	0x0000
        /*0014*/ 	.byte	0x00, 0xf0, 0x01, 0x20


	//----- nvinfo : EIATTR_AT_ENTRY_FRAGMENTS
	.align		4
.L_33:
        /*0018*/ 	.byte	0x04, 0x4f
        /*001a*/ 	.short	(.L_35 - .L_34)


	//   ....[0]....
.L_34:
        /*001c*/ 	.word	0x00000006


	//----- nvinfo : EIATTR_RESERVED_SMEM_USED
	.align		4
.L_35:
        /*0020*/ 	.byte	0x01, 0x41
	.zero		2


	//----- nvinfo : EIATTR_SPARSE_MMA_MASK
	.align		4
        /*0024*/ 	.byte	0x03, 0x50
        /*0026*/ 	.short	0x0000


	//----- nvinfo : EIATTR_TCGEN05_1CTA_USED
	.align		4
        /*0028*/ 	.byte	0x01, 0x51
	.zero		2


	//----- nvinfo : EIATTR_MAXREG_COUNT
	.align		4
        /*002c*/ 	.byte	0x03, 0x1b
        /*002e*/ 	.short	0x00ff


	//----- nvinfo : EIATTR_NUM_BARRIERS
	.align		4
        /*0030*/ 	.byte	0x02, 0x4c
        /*0032*/ 	.byte	0x07
	.zero		1


	//----- nvinfo : EIATTR_EXTERNS
	.align		4
        /*0034*/ 	.byte	0x04, 0x0f
        /*0036*/ 	.short	(.L_37 - .L_36)


	//   ....[0]....
	.align		4
.L_36:
        /*0038*/ 	.word	index@(__assertfail)


	//----- nvinfo : EIATTR_MERCURY_ISA_VERSION
	.align		4
.L_37:
        /*003c*/ 	.byte	0x03, 0x5f
        /*003e*/ 	.short	0x0101


	//----- nvinfo : EIATTR_INT_WARP_WIDE_INSTR_OFFSETS
	.align		4
        /*0040*/ 	.byte	0x04, 0x31
        /*0042*/ 	.short	(.L_39 - .L_38)


	//   ....[0]....
.L_38:
        /*0044*/ 	.word	0x00001ef0


	//   ....[1]....
        /*0048*/ 	.word	0x00003ea0


	//   ....[2]....
        /*004c*/ 	.word	0x00003ed0


	//   ....[3]....
        /*0050*/ 	.word	0x00003f20


	//   ....[4]....
        /*0054*/ 	.word	0x00004800


	//   ....[5]....
        /*0058*/ 	.word	0x00004820


	//   ....[6]....
        /*005c*/ 	.word	0x00004af0


	//   ....[7]....
        /*0060*/ 	.word	0x00004c20


	//----- nvinfo : EIATTR_COOP_GROUP_MASK_REGIDS
	.align		4
.L_39:
        /*0064*/ 	.byte	0x04, 0x29
        /*0066*/ 	.short	(.L_41 - .L_40)


	//   ....[0]....
.L_40:
        /*0068*/ 	.word	0xffffffff


	//   ....[1]....
        /*006c*/ 	.word	0xffffffff


	//   ....[2]....
        /*0070*/ 	.word	0xffffffff


	//   ....[3]....
        /*0074*/ 	.word	0xffffffff


	//   ....[4]....
        /*0078*/ 	.word	0xffffffff


	//   ....[5]....
        /*007c*/ 	.word	0xffffffff


	//   ....[6]....
        /*0080*/ 	.word	0xffffffff


	//   ....[7]....
        /*0084*/ 	.word	0xffffffff


	//   ....[8]....
        /*0088*/ 	.word	0xffffffff


	//   ....[9]....
        /*008c*/ 	.word	0xffffffff


	//   ....[10]....
        /*0090*/ 	.word	0xffffffff


	//   ....[11]....
        /*0094*/ 	.word	0xffffffff


	//   ....[12]....
        /*0098*/ 	.word	0xffffffff


	//----- nvinfo : EIATTR_COOP_GROUP_INSTR_OFFSETS
	.align		4
.L_41:
        /*009c*/ 	.byte	0x04, 0x28
        /*009e*/ 	.short	(.L_43 - .L_42)


	//   ....[0]....
.L_42:
        /*00a0*/ 	.word	0x00000090


	//   ....[1]....
        /*00a4*/ 	.word	0x000004d0


	//   ....[2]....
        /*00a8*/ 	.word	0x00000790


	//   ....[3]....
        /*00ac*/ 	.word	0x00000910


	//   ....[4]....
        /*00b0*/ 	.word	0x00000a10


	//   ....[5]....
        /*00b4*/ 	.word	0x00000b80


	//   ....[6]....
        /*00b8*/ 	.word	0x00000d20


	//   ....[7]....
        /*00bc*/ 	.word	0x00001dd0


	//   ....[8]....
        /*00c0*/ 	.word	0x000030c0


	//   ....[9]....
        /*00c4*/ 	.word	0x000032d0


	//   ....[10]....
        /*00c8*/ 	.word	0x00003300


	//   ....[11]....
        /*00cc*/ 	.word	0x00003d90


	//   ....[12]....
        /*00d0*/ 	.word	0x00003fc0


	//----- nvinfo : EIATTR_VRC_CTA_INIT_COUNT
	.align		4
.L_43:
        /*00d4*/ 	.byte	0x02, 0x4a
        /*00d6*/ 	.byte	0x80
	.zero		1


	//----- nvinfo : EIATTR_SYSCALL_OFFSETS
	.align		4
        /*00d8*/ 	.byte	0x04, 0x46
        /*00da*/ 	.short	(.L_45 - .L_44)


	//   ....[0]....
.L_44:
        /*00dc*/ 	.word	0x00005800


	//   ....[1]....
        /*00e0*/ 	.word	0x000058f0


	//   ....[2]....
        /*00e4*/ 	.word	0x000060d0


	//   ....[3]....
        /*00e8*/ 	.word	0x00006a10


	//----- nvinfo : EIATTR_MBARRIER_INSTR_OFFSETS
	.align		4
.L_45:
        /*00ec*/ 	.byte	0x04, 0x39
        /*00ee*/ 	.short	(.L_47 - .L_46)


	//   ....[0]....
.L_46:
        /*00f0*/ 	.word	0x000005d0
        /*00f4*/ 	.word	0x000000ff
        /*00f8*/ 	.word	0x00000000
        /*00fc*/ 	.short	0x0100
        /*00fe*/ 	.byte	0x05
	.zero		1


	//   ....[1]....
        /*0100*/ 	.word	0x000005e0
        /*0104*/ 	.word	0x000000ff
        /*0108*/ 	.word	0x00000068
        /*010c*/ 	.short	0x0100
        /*010e*/ 	.byte	0x05
	.zero		1


	//   ....[2]....
        /*0110*/ 	.word	0x000005f0
        /*0114*/ 	.word	0x000000ff
        /*0118*/ 	.word	0x00000008
        /*011c*/ 	.short	0x0100
        /*011e*/ 	.byte	0x05
	.zero		1


	//   ....[3]....
        /*0120*/ 	.word	0x00000600
        /*0124*/ 	.word	0x000000ff
        /*0128*/ 	.word	0x00000070
        /*012c*/ 	.short	0x0100
        /*012e*/ 	.byte	0x05
	.zero		1


	//   ....[4]....
        /*0130*/ 	.word	0x00000610
        /*0134*/ 	.word	0x000000ff
        /*0138*/ 	.word	0x00000010
        /*013c*/ 	.short	0x0100
        /*013e*/ 	.byte	0x05
	.zero		1


	//   ....[5]....
        /*0140*/ 	.word	0x00000620
        /*0144*/ 	.word	0x000000ff
        /*0148*/ 	.word	0x00000078
        /*014c*/ 	.short	0x0100
        /*014e*/ 	.byte	0x05
	.zero		1


	//   ....[6]....
        /*0150*/ 	.word	0x00000630
        /*0154*/ 	.word	0x000000ff
        /*0158*/ 	.word	0x00000018
        /*015c*/ 	.short	0x0100
        /*015e*/ 	.byte	0x05
	.zero		1


	//   ....[7]....
        /*0160*/ 	.word	0x00000640
        /*0164*/ 	.word	0x000000ff
        /*0168*/ 	.word	0x00000080
        /*016c*/ 	.short	0x0100
        /*016e*/ 	.byte	0x05
	.zero		1


	//   ....[8]....
        /*0170*/ 	.word	0x00000650
        /*0174*/ 	.word	0x000000ff
        /*0178*/ 	.word	0x00000020
        /*017c*/ 	.short	0x0100
        /*017e*/ 	.byte	0x05
	.zero		1


	//   ....[9]....
        /*0180*/ 	.word	0x00000660
        /*0184*/ 	.word	0x000000ff
        /*0188*/ 	.word	0x00000088
        /*018c*/ 	.short	0x0100
        /*018e*/ 	.byte	0x05
	.zero		1


	//   ....[10]....
        /*0190*/ 	.word	0x00000670
        /*0194*/ 	.word	0x000000ff
        /*0198*/ 	.word	0x00000028
        /*019c*/ 	.short	0x0100
        /*019e*/ 	.byte	0x05
	.zero		1


	//   ....[11]....
        /*01a0*/ 	.word	0x00000680
        /*01a4*/ 	.word	0x000000ff
        /*01a8*/ 	.word	0x00000090
        /*01ac*/ 	.short	0x0100
        /*01ae*/ 	.byte	0x05
	.zero		1


	//   ....[12]....
        /*01b0*/ 	.word	0x00000690
        /*01b4*/ 	.word	0x000000ff
        /*01b8*/ 	.word	0x00000030
        /*01bc*/ 	.short	0x0100
        /*01be*/ 	.byte	0x05
	.zero		1


	//   ....[13]....
        /*01c0*/ 	.word	0x000006a0
        /*01c4*/ 	.word	0x000000ff
        /*01c8*/ 	.word	0x00000098
        /*01cc*/ 	.short	0x0100
        /*01ce*/ 	.byte	0x05
	.zero		1


	//   ....[14]....
        /*01d0*/ 	.word	0x000006b0
        /*01d4*/ 	.word	0x000000ff
        /*01d8*/ 	.word	0x00000038
        /*01dc*/ 	.short	0x0100
        /*01de*/ 	.byte	0x05
	.zero		1


	//   ....[15]....
        /*01e0*/ 	.word	0x000006c0
        /*01e4*/ 	.word	0x000000ff
        /*01e8*/ 	.word	0x000000a0
        /*01ec*/ 	.short	0x0100
        /*01ee*/ 	.byte	0x05
	.zero		1


	//   ....[16]....
        /*01f0*/ 	.word	0x000006d0
        /*01f4*/ 	.word	0x000000ff
        /*01f8*/ 	.word	0x00000040
        /*01fc*/ 	.short	0x0100
        /*01fe*/ 	.byte	0x05
	.zero		1


	//   ....[17]....
        /*0200*/ 	.word	0x000006e0
        /*0204*/ 	.word	0x000000ff
        /*0208*/ 	.word	0x000000a8
        /*020c*/ 	.short	0x0100
        /*020e*/ 	.byte	0x05
	.zero		1


	//   ....[18]....
        /*0210*/ 	.word	0x000006f0
        /*0214*/ 	.word	0x000000ff
        /*0218*/ 	.word	0x00000048
        /*021c*/ 	.short	0x0100
        /*021e*/ 	.byte	0x05
	.zero		1


	//   ....[19]....
        /*0220*/ 	.word	0x00000700
        /*0224*/ 	.word	0x000000ff
        /*0228*/ 	.word	0x000000b0
        /*022c*/ 	.short	0x0100
        /*022e*/ 	.byte	0x05
	.zero		1


	//   ....[20]....
        /*0230*/ 	.word	0x00000710
        /*0234*/ 	.word	0x000000ff
        /*0238*/ 	.word	0x00000050
        /*023c*/ 	.short	0x0100
        /*023e*/ 	.byte	0x05
	.zero		1


	//   ....[21]....
        /*0240*/ 	.word	0x00000720
        /*0244*/ 	.word	0x000000ff
        /*0248*/ 	.word	0x000000b8
        /*024c*/ 	.short	0x0100
        /*024e*/ 	.byte	0x05
	.zero		1


	//   ....[22]....
        /*0250*/ 	.word	0x00000730
        /*0254*/ 	.word	0x000000ff
        /*0258*/ 	.word	0x00000058
        /*025c*/ 	.short	0x0100
        /*025e*/ 	.byte	0x05
	.zero		1


	//   ....[23]....
        /*0260*/ 	.word	0x00000740
        /*0264*/ 	.word	0x000000ff
        /*0268*/ 	.word	0x000000c0
        /*026c*/ 	.short	0x0100
        /*026e*/ 	.byte	0x05
	.zero		1


	//   ....[24]....
        /*0270*/ 	.word	0x00000750
        /*0274*/ 	.word	0x000000ff
        /*0278*/ 	.word	0x00000060
        /*027c*/ 	.short	0x0100
        /*027e*/ 	.byte	0x05
	.zero		1


	//   ....[25]....
        /*0280*/ 	.word	0x00000760
        /*0284*/ 	.word	0x000000ff
        /*0288*/ 	.word	0x000000c8
        /*028c*/ 	.short	0x0100
        /*028e*/ 	.byte	0x05
	.zero		1


	//   ....[26]....
        /*0290*/ 	.word	0x000008a0
        /*0294*/ 	.word	0x000000ff
        /*0298*/ 	.word	0x000000d0
        /*029c*/ 	.short	0x0100
        /*029e*/ 	.byte	0x07
	.zero		1


	//   ....[27]....
        /*02a0*/ 	.word	0x000008b0
        /*02a4*/ 	.word	0x000000ff
        /*02a8*/ 	.word	0x000000e8
        /*02ac*/ 	.short	0x0100
        /*02ae*/ 	.byte	0x07
	.zero		1


	//   ....[28]....
        /*02b0*/ 	.word	0x000008c0
        /*02b4*/ 	.word	0x000000ff
        /*02b8*/ 	.word	0x000000d8
        /*02bc*/ 	.short	0x0100
        /*02be*/ 	.byte	0x07
	.zero		1


	//   ....[29]....
        /*02c0*/ 	.word	0x000008d0
        /*02c4*/ 	.word	0x000000ff
        /*02c8*/ 	.word	0x000000f0
        /*02cc*/ 	.short	0x0100
        /*02ce*/ 	.byte	0x07
	.zero		1


	//   ....[30]....
        /*02d0*/ 	.word	0x000008e0
        /*02d4*/ 	.word	0x000000ff
        /*02d8*/ 	.word	0x000000e0
        /*02dc*/ 	.short	0x0100
        /*02de*/ 	.byte	0x07
	.zero		1


	//   ....[31]....
        /*02e0*/ 	.word	0x000008f0
        /*02e4*/ 	.word	0x000000ff
        /*02e8*/ 	.word	0x000000f8
        /*02ec*/ 	.short	0x0100
        /*02ee*/ 	.byte	0x07
	.zero		1


	//   ....[32]....
        /*02f0*/ 	.word	0x000009e0
        /*02f4*/ 	.word	0x000000ff
        /*02f8*/ 	.word	0x00000100
        /*02fc*/ 	.short	0x0100
        /*02fe*/ 	.byte	0x05
	.zero		1


	//   ....[33]....
        /*0300*/ 	.word	0x000009f0
        /*0304*/ 	.word	0x000000ff
        /*0308*/ 	.word	0x00000108
        /*030c*/ 	.short	0x0100
        /*030e*/ 	.byte	0x05
	.zero		1


	//   ....[34]....
        /*0310*/ 	.word	0x00000b30
        /*0314*/ 	.word	0x000000ff
        /*0318*/ 	.word	0x00000110
        /*031c*/ 	.short	0x0100
        /*031e*/ 	.byte	0x05
	.zero		1


	//   ....[35]....
        /*0320*/ 	.word	0x00000b40
        /*0324*/ 	.word	0x000000ff
        /*0328*/ 	.word	0x00000120
        /*032c*/ 	.short	0x0100
        /*032e*/ 	.byte	0x05
	.zero		1


	//   ....[36]....
        /*0330*/ 	.word	0x00000b50
        /*0334*/ 	.word	0x000000ff
        /*0338*/ 	.word	0x00000118
        /*033c*/ 	.short	0x0100
        /*033e*/ 	.byte	0x05
	.zero		1


	//   ....[37]....
        /*0340*/ 	.word	0x00000b60
        /*0344*/ 	.word	0x000000ff
        /*0348*/ 	.word	0x00000128
        /*034c*/ 	.short	0x0100
        /*034e*/ 	.byte	0x05
	.zero		1


	//   ....[38]....
        /*0350*/ 	.word	0x00000c90
        /*0354*/ 	.word	0x000000ff
        /*0358*/ 	.word	0x00000130
        /*035c*/ 	.short	0x0100
        /*035e*/ 	.byte	0x07
	.zero		1


	//   ....[39]....
        /*0360*/ 	.word	0x00000ca0
        /*0364*/ 	.word	0x000000ff
        /*0368*/ 	.word	0x00000150
        /*036c*/ 	.short	0x0100
        /*036e*/ 	.byte	0x07
	.zero		1


	//   ....[40]....
        /*0370*/ 	.word	0x00000cb0
        /*0374*/ 	.word	0x000000ff
        /*0378*/ 	.word	0x00000138
        /*037c*/ 	.short	0x0100
        /*037e*/ 	.byte	0x07
	.zero		1


	//   ....[41]....
        /*0380*/ 	.word	0x00000cc0
        /*0384*/ 	.word	0x000000ff
        /*0388*/ 	.word	0x00000158
        /*038c*/ 	.short	0x0100
        /*038e*/ 	.byte	0x07
	.zero		1


	//   ....[42]....
        /*0390*/ 	.word	0x00000cd0
        /*0394*/ 	.word	0x000000ff
        /*0398*/ 	.word	0x00000140
        /*039c*/ 	.short	0x0100
        /*039e*/ 	.byte	0x07
	.zero		1


	//   ....[43]....
        /*03a0*/ 	.word	0x00000ce0
        /*03a4*/ 	.word	0x000000ff
        /*03a8*/ 	.word	0x00000160
        /*03ac*/ 	.short	0x0100
        /*03ae*/ 	.byte	0x07
	.zero		1


	//   ....[44]....
        /*03b0*/ 	.word	0x00000cf0
        /*03b4*/ 	.word	0x000000ff
        /*03b8*/ 	.word	0x00000148
        /*03bc*/ 	.short	0x0100
        /*03be*/ 	.byte	0x07
	.zero		1


	//   ....[45]....
        /*03c0*/ 	.word	0x00000d00
        /*03c4*/ 	.word	0x000000ff
        /*03c8*/ 	.word	0x00000168
        /*03cc*/ 	.short	0x0100
        /*03ce*/ 	.byte	0x07
	.zero		1


	//   ....[46]....
        /*03d0*/ 	.word	0x00000df0
        /*03d4*/ 	.word	0x000000ff
        /*03d8*/ 	.word	0x00000170
        /*03dc*/ 	.short	0x0100
        /*03de*/ 	.byte	0x05
	.zero		1


	//   ....[47]....
        /*03e0*/ 	.word	0x00000e00
        /*03e4*/ 	.word	0x000000ff
        /*03e8*/ 	.word	0x00000180
        /*03ec*/ 	.short	0x0100
        /*03ee*/ 	.byte	0x05
	.zero		1


	//   ....[48]....
        /*03f0*/ 	.word	0x00000e10
        /*03f4*/ 	.word	0x000000ff
        /*03f8*/ 	.word	0x00000178
        /*03fc*/ 	.short	0x0100
        /*03fe*/ 	.byte	0x05
	.zero		1


	//   ....[49]....
        /*0400*/ 	.word	0x00000e20
        /*0404*/ 	.word	0x000000ff
        /*0408*/ 	.word	0x00000188
        /*040c*/ 	.short	0x0100
        /*040e*/ 	.byte	0x05
	.zero		1


	//   ....[50]....
        /*0410*/ 	.word	0x000016f0
        /*0414*/ 	.word	0x00000002
        /*0418*/ 	.word	0x00000180
        /*041c*/ 	.short	0x010a
        /*041e*/ 	.byte	0xff
	.zero		1


	//   ....[51]....
        /*0420*/ 	.word	0x00001720
        /*0424*/ 	.word	0x00000002
        /*0428*/ 	.word	0x00000170
        /*042c*/ 	.short	0x0101
        /*042e*/ 	.byte	0xff
	.zero		1


	//   ....[52]....
        /*0430*/ 	.word	0x000017f0
        /*0434*/ 	.word	0x000000ff
        /*0438*/ 	.word	0x00000068
        /*043c*/ 	.short	0x010a
        /*043e*/ 	.byte	0x08
	.zero		1


	//   ....[53]....
        /*0440*/ 	.word	0x00001890
        /*0444*/ 	.word	0x000000ff
        /*0448*/ 	.word	0x00000068
        /*044c*/ 	.short	0x010a
        /*044e*/ 	.byte	0x21
	.zero		1


	//   ....[54]....
        /*0450*/ 	.word	0x000019f0
        /*0454*/ 	.word	0x000000ff
        /*0458*/ 	.word	0x00000068
        /*045c*/ 	.short	0x010a
        /*045e*/ 	.byte	0x08
	.zero		1


	//   ....[55]....
        /*0460*/ 	.word	0x00001ae0
        /*0464*/ 	.word	0x000000ff
        /*0468*/ 	.word	0x00000108
        /*046c*/ 	.short	0x0101
        /*046e*/ 	.byte	0x04
	.zero		1


	//   ....[56]....
        /*0470*/ 	.word	0x00001b00
        /*0474*/ 	.word	0x000000ff
        /*0478*/ 	.word	0x00000068
        /*047c*/ 	.short	0x010a
        /*047e*/ 	.byte	0x08
	.zero		1


	//   ....[57]....
        /*0480*/ 	.word	0x00001b80
        /*0484*/ 	.word	0x000000ff
        /*0488*/ 	.word	0x00000068
        /*048c*/ 	.short	0x010a
        /*048e*/ 	.byte	0x11
	.zero		1


	//   ....[58]....
        /*0490*/ 	.word	0x00001ce0
        /*0494*/ 	.word	0x000000ff
        /*0498*/ 	.word	0x00000068
        /*049c*/ 	.short	0x010a
        /*049e*/ 	.byte	0x08
	.zero		1


	//   ....[59]....
        /*04a0*/ 	.word	0x00001e00
        /*04a4*/ 	.word	0x00000002
        /*04a8*/ 	.word	0x00000110
        /*04ac*/ 	.short	0x010a
        /*04ae*/ 	.byte	0xff
	.zero		1


	//   ....[60]....
        /*04b0*/ 	.word	0x00001ec0
        /*04b4*/ 	.word	0x00000002
        /*04b8*/ 	.word	0x00000000
        /*04bc*/ 	.short	0x0101
        /*04be*/ 	.byte	0xff
	.zero		1


	//   ....[61]....
        /*04c0*/ 	.word	0x00002420
        /*04c4*/ 	.word	0x000000ff
        /*04c8*/ 	.word	0x00000000
        /*04cc*/ 	.short	0x010a
        /*04ce*/ 	.byte	0x05
	.zero		1


	//   ....[62]....
        /*04d0*/ 	.word	0x000024b0
        /*04d4*/ 	.word	0x000000ff
        /*04d8*/ 	.word	0x00000000
        /*04dc*/ 	.short	0x010a
        /*04de*/ 	.byte	0x05
	.zero		1


	//   ....[63]....
        /*04e0*/ 	.word	0x00002540
        /*04e4*/ 	.word	0x000000ff
        /*04e8*/ 	.word	0x00000000
        /*04ec*/ 	.short	0x010a
        /*04ee*/ 	.byte	0x05
	.zero		1


	//   ....[64]....
        /*04f0*/ 	.word	0x000025d0
        /*04f4*/ 	.word	0x000000ff
        /*04f8*/ 	.word	0x00000000
        /*04fc*/ 	.short	0x010a
        /*04fe*/ 	.byte	0x05
	.zero		1


	//   ....[65]....
        /*0500*/ 	.word	0x00002660
        /*0504*/ 	.word	0x000000ff
        /*0508*/ 	.word	0x00000000
        /*050c*/ 	.short	0x010a
        /*050e*/ 	.byte	0x05
	.zero		1


	//   ....[66]....
        /*0510*/ 	.word	0x000026f0
        /*0514*/ 	.word	0x000000ff
        /*0518*/ 	.word	0x00000000
        /*051c*/ 	.short	0x010a
        /*051e*/ 	.byte	0x05
	.zero		1


	//   ....[67]....
        /*0520*/ 	.word	0x00002780
        /*0524*/ 	.word	0x000000ff
        /*0528*/ 	.word	0x00000000
        /*052c*/ 	.short	0x010a
        /*052e*/ 	.byte	0x05
	.zero		1


	//   ....[68]....
        /*0530*/ 	.word	0x00002810
        /*0534*/ 	.word	0x000000ff
        /*0538*/ 	.word	0x00000000
        /*053c*/ 	.short	0x010a
        /*053e*/ 	.byte	0x05
	.zero		1


	//   ....[69]....
        /*0540*/ 	.word	0x000028a0
        /*0544*/ 	.word	0x000000ff
        /*0548*/ 	.word	0x00000000
        /*054c*/ 	.short	0x010a
        /*054e*/ 	.byte	0x05
	.zero		1


	//   ....[70]....
        /*0550*/ 	.word	0x00002930
        /*0554*/ 	.word	0x000000ff
        /*0558*/ 	.word	0x00000000
        /*055c*/ 	.short	0x010a
        /*055e*/ 	.byte	0x05
	.zero		1


	//   ....[71]....
        /*0560*/ 	.word	0x000029c0
        /*0564*/ 	.word	0x000000ff
        /*0568*/ 	.word	0x00000000
        /*056c*/ 	.short	0x010a
        /*056e*/ 	.byte	0x05
	.zero		1


	//   ....[72]....
        /*0570*/ 	.word	0x00002a50
        /*0574*/ 	.word	0x000000ff
        /*0578*/ 	.word	0x00000000
        /*057c*/ 	.short	0x010a
        /*057e*/ 	.byte	0x05
	.zero		1


	//   ....[73]....
        /*0580*/ 	.word	0x00002af0
        /*0584*/ 	.word	0x00000000
        /*0588*/ 	.word	0x00000000
        /*058c*/ 	.short	0x010a
        /*058e*/ 	.byte	0xff
	.zero		1


	//   ....[74]....
        /*0590*/ 	.word	0x00002c10
        /*0594*/ 	.word	0x00000000
        /*0598*/ 	.word	0x00000170
        /*059c*/ 	.short	0x010a
        /*059e*/ 	.byte	0xff
	.zero		1


	//   ....[75]....
        /*05a0*/ 	.word	0x00002c80
        /*05a4*/ 	.word	0x00000000
        /*05a8*/ 	.word	0x00000000
        /*05ac*/ 	.short	0x0101
        /*05ae*/ 	.byte	0xff
	.zero		1


	//   ....[76]....
        /*05b0*/ 	.word	0x00002ca0
        /*05b4*/ 	.word	0x000000ff
        /*05b8*/ 	.word	0x00000120
        /*05bc*/ 	.short	0x010a
        /*05be*/ 	.byte	0x05
	.zero		1


	//   ....[77]....
        /*05c0*/ 	.word	0x00002dc0
        /*05c4*/ 	.word	0x00000000
        /*05c8*/ 	.word	0x00000110
        /*05cc*/ 	.short	0x010a
        /*05ce*/ 	.byte	0xff
	.zero		1


	//   ....[78]....
        /*05d0*/ 	.word	0x00002ec0
        /*05d4*/ 	.word	0x00000000
        /*05d8*/ 	.word	0x00000000
        /*05dc*/ 	.short	0x0101
        /*05de*/ 	.byte	0xff
	.zero		1


	//   ....[79]....
        /*05e0*/ 	.word	0x00002f50
        /*05e4*/ 	.word	0x000000ff
        /*05e8*/ 	.word	0x00000120
        /*05ec*/ 	.short	0x0106
        /*05ee*/ 	.byte	0x05
	.zero		1


	//   ....[80]....
        /*05f0*/ 	.word	0x00002f70
        /*05f4*/ 	.word	0x000000ff
        /*05f8*/ 	.word	0x00000120
        /*05fc*/ 	.short	0x010a
        /*05fe*/ 	.byte	0x05
	.zero		1


	//   ....[81]....
        /*0600*/ 	.word	0x00003000
        /*0604*/ 	.word	0x000000ff
        /*0608*/ 	.word	0x00000120
        /*060c*/ 	.short	0x0106
        /*060e*/ 	.byte	0x04
	.zero		1


	//   ....[82]....
        /*0610*/ 	.word	0x00003040
        /*0614*/ 	.word	0x00000000
        /*0618*/ 	.word	0x00000120
        /*061c*/ 	.short	0x010a
        /*061e*/ 	.byte	0xff
	.zero		1


	//   ....[83]....
        /*0620*/ 	.word	0x00003580
        /*0624*/ 	.word	0x00000000
        /*0628*/ 	.word	0x00000110
        /*062c*/ 	.short	0x010a
        /*062e*/ 	.byte	0xff
	.zero		1


	//   ....[84]....
        /*0630*/ 	.word	0x00003680
        /*0634*/ 	.word	0x00000003
        /*0638*/ 	.word	0x00000000
        /*063c*/ 	.short	0x0101
        /*063e*/ 	.byte	0xff
	.zero		1


	//   ....[85]....
        /*0640*/ 	.word	0x00003690
        /*0644*/ 	.word	0x000000ff
        /*0648*/ 	.word	0x00000000
        /*064c*/ 	.short	0x010a
        /*064e*/ 	.byte	0x06
	.zero		1


	//   ....[86]....
        /*0650*/ 	.word	0x00003710
        /*0654*/ 	.word	0x000000ff
        /*0658*/ 	.word	0x00000150
        /*065c*/ 	.short	0x010a
        /*065e*/ 	.byte	0x07
	.zero		1


	//   ....[87]....
        /*0660*/ 	.word	0x000037f0
        /*0664*/ 	.word	0x000000ff
        /*0668*/ 	.word	0x00000000
        /*066c*/ 	.short	0x010a
        /*066e*/ 	.byte	0x06
	.zero		1


	//   ....[88]....
        /*0670*/ 	.word	0x00003920
        /*0674*/ 	.word	0x000000ff
        /*0678*/ 	.word	0x00000000
        /*067c*/ 	.short	0x010a
        /*067e*/ 	.byte	0x1a
	.zero		1


	//   ....[89]....
        /*0680*/ 	.word	0x00003bc0
        /*0684*/ 	.word	0x000000ff
        /*0688*/ 	.word	0x00000000
        /*068c*/ 	.short	0x010a
        /*068e*/ 	.byte	0x06
	.zero		1


	//   ....[90]....
        /*0690*/ 	.word	0x00003c50
        /*0694*/ 	.word	0x000000ff
        /*0698*/ 	.word	0x00000000
        /*069c*/ 	.short	0x010a
        /*069e*/ 	.byte	0x06
	.zero		1


	//   ....[91]....
        /*06a0*/ 	.word	0x00003ce0
        /*06a4*/ 	.word	0x000000ff
        /*06a8*/ 	.word	0x00000000
        /*06ac*/ 	.short	0x010a
        /*06ae*/ 	.byte	0x06
	.zero		1


	//   ....[92]....
        /*06b0*/ 	.word	0x00003d70
        /*06b4*/ 	.word	0x000000ff
        /*06b8*/ 	.word	0x00000000
        /*06bc*/ 	.short	0x010a
        /*06be*/ 	.byte	0x07
	.zero		1


	//   ....[93]....
        /*06c0*/ 	.word	0x000041a0
        /*06c4*/ 	.word	0x00000000
        /*06c8*/ 	.word	0x00000110
        /*06cc*/ 	.short	0x010a
        /*06ce*/ 	.byte	0xff
	.zero		1


	//   ....[94]....
        /*06d0*/ 	.word	0x00004260
        /*06d4*/ 	.word	0x00000000
        /*06d8*/ 	.word	0x00000000
        /*06dc*/ 	.short	0x0101
        /*06de*/ 	.byte	0xff
	.zero		1


	//   ....[95]....
        /*06e0*/ 	.word	0x00004580
        /*06e4*/ 	.word	0x000000ff
        /*06e8*/ 	.word	0x00000108
        /*06ec*/ 	.short	0x010a
        /*06ee*/ 	.byte	0x07
	.zero		1


	//   ....[96]....
        /*06f0*/ 	.word	0x000047a0
        /*06f4*/ 	.word	0x000000ff
        /*06f8*/ 	.word	0x000000e8
        /*06fc*/ 	.short	0x010a
        /*06fe*/ 	.byte	0x0f
	.zero		1


	//   ....[97]....
        /*0700*/ 	.word	0x000049a0
        /*0704*/ 	.word	0x000000ff
        /*0708*/ 	.word	0x000000d0
        /*070c*/ 	.short	0x010b
        /*070e*/ 	.byte	0x0f
	.zero		1


	//   ....[98]....
        /*0710*/ 	.word	0x000049f0
        /*0714*/ 	.word	0x000000ff
        /*0718*/ 	.word	0x00000000
        /*071c*/ 	.short	0x0101
        /*071e*/ 	.byte	0x10
	.zero		1


	//   ....[99]....
        /*0720*/ 	.word	0x00004a30
        /*0724*/ 	.word	0x000000ff
        /*0728*/ 	.word	0x000000e8
        /*072c*/ 	.short	0x010a
        /*072e*/ 	.byte	0x0d
	.zero		1


	//   ....[100]....
        /*0730*/ 	.word	0x00004c70
        /*0734*/ 	.word	0x000000ff
        /*0738*/ 	.word	0x000000d0
        /*073c*/ 	.short	0x010b
        /*073e*/ 	.byte	0x0d
	.zero		1


	//   ....[101]....
        /*0740*/ 	.word	0x00004ce0
        /*0744*/ 	.word	0x000000ff
        /*0748*/ 	.word	0x00000000
        /*074c*/ 	.short	0x0101
        /*074e*/ 	.byte	0x0f
	.zero		1


	//   ....[102]....
        /*0750*/ 	.word	0x00004d30
        /*0754*/ 	.word	0x000000ff
        /*0758*/ 	.word	0x00000000
        /*075c*/ 	.short	0x010a
        /*075e*/ 	.byte	0x04
	.zero		1


	//   ....[103]....
        /*0760*/ 	.word	0x00004dc0
        /*0764*/ 	.word	0x000000ff
        /*0768*/ 	.word	0x00000000
        /*076c*/ 	.short	0x010a
        /*076e*/ 	.byte	0x04
	.zero		1


	//   ....[104]....
        /*0770*/ 	.word	0x00004e60
        /*0774*/ 	.word	0x00000000
        /*0778*/ 	.word	0x00000000
        /*077c*/ 	.short	0x010a
        /*077e*/ 	.byte	0xff
	.zero		1


	//   ....[105]....
        /*0780*/ 	.word	0x000051d0
        /*0784*/ 	.word	0x00000000
        /*0788*/ 	.word	0x00000110
        /*078c*/ 	.short	0x010a
        /*078e*/ 	.byte	0xff
	.zero		1


	//   ....[106]....
        /*0790*/ 	.word	0x000052e0
        /*0794*/ 	.word	0x00000000
        /*0798*/ 	.word	0x00000000
        /*079c*/ 	.short	0x0101
        /*079e*/ 	.byte	0xff
	.zero		1


	//   ....[107]....
        /*07a0*/ 	.word	0x00005cf0
        /*07a4*/ 	.word	0x00000002
        /*07a8*/ 	.word	0x000000d0
        /*07ac*/ 	.short	0x010a
        /*07ae*/ 	.byte	0xff
	.zero		1


	//   ....[108]....
        /*07b0*/ 	.word	0x00005d30
        /*07b4*/ 	.word	0x0000002c
        /*07b8*/ 	.word	0x00000130
        /*07bc*/ 	.short	0x010a
        /*07be*/ 	.byte	0xff
	.zero		1


	//   ....[109]....
        /*07c0*/ 	.word	0x00005e20
        /*07c4*/ 	.word	0x00000002
        /*07c8*/ 	.word	0x000000d0
        /*07cc*/ 	.short	0x010a
        /*07ce*/ 	.byte	0xff
	.zero		1


	//   ....[110]....
        /*07d0*/ 	.word	0x00005fb0
        /*07d4*/ 	.word	0x0000002c
        /*07d8*/ 	.word	0x00000130
        /*07dc*/ 	.short	0x010a
        /*07de*/ 	.byte	0xff
	.zero		1


	//   ....[111]....
        /*07e0*/ 	.word	0x00006770
        /*07e4*/ 	.word	0x00000000
        /*07e8*/ 	.word	0x00000000
        /*07ec*/ 	.short	0x0101
        /*07ee*/ 	.byte	0xff
	.zero		1


	//   ....[112]....
        /*07f0*/ 	.word	0x00006780
        /*07f4*/ 	.word	0x00000002
        /*07f8*/ 	.word	0x000000d0
        /*07fc*/ 	.short	0x010a
        /*07fe*/ 	.byte	0xff
	.zero		1


	//   ....[113]....
        /*0800*/ 	.word	0x00006840
        /*0804*/ 	.word	0x00000002
        /*0808*/ 	.word	0x000000d0
        /*080c*/ 	.short	0x010a
        /*080e*/ 	.byte	0xff
	.zero		1


	//   ....[114]....
        /*0810*/ 	.word	0x00006b70
        /*0814*/ 	.word	0x000000ff
        /*0818*/ 	.word	0x00000000
        /*081c*/ 	.short	0x0101
        /*081e*/ 	.byte	0x05
	.zero		1


	//   ....[115]....
        /*0820*/ 	.word	0x00007130
        /*0824*/ 	.word	0x00000000
        /*0828*/ 	.word	0x00000000
        /*082c*/ 	.short	0x0101
        /*082e*/ 	.byte	0xff
	.zero		1


	//   ....[116]....
        /*0830*/ 	.word	0x000073a0
        /*0834*/ 	.word	0x000000ff
        /*0838*/ 	.word	0x00000000
        /*083c*/ 	.short	0x0101
        /*083e*/ 	.byte	0x04
	.zero		1


	//   ....[117]....
        /*0840*/ 	.word	0x000073c0
        /*0844*/ 	.word	0x00000002
        /*0848*/ 	.word	0x00000180
        /*084c*/ 	.short	0x010a
        /*084e*/ 	.byte	0xff
	.zero		1


	//   ....[118]....
        /*0850*/ 	.word	0x00007420
        /*0854*/ 	.word	0x00000002
        /*0858*/ 	.word	0x00000068
        /*085c*/ 	.short	0x010a
        /*085e*/ 	.byte	0xff
	.zero		1


	//   ....[119]....
        /*0860*/ 	.word	0x00007480
        /*0864*/ 	.word	0x00000002
        /*0868*/ 	.word	0x00000068
        /*086c*/ 	.short	0x010a
        /*086e*/ 	.byte	0xff
	.zero		1


	//   ....[120]....
        /*0870*/ 	.word	0x000074d0
        /*0874*/ 	.word	0x00000002
        /*0878*/ 	.word	0x00000110
        /*087c*/ 	.short	0x010a
        /*087e*/ 	.byte	0xff
	.zero		1


	//   ....[121]....
        /*0880*/ 	.word	0x00007530
        /*0884*/ 	.word	0x00000000
        /*0888*/ 	.word	0x00000000
        /*088c*/ 	.short	0x010a
        /*088e*/ 	.byte	0xff
	.zero		1


	//   ....[122]....
        /*0890*/ 	.word	0x00007590
        /*0894*/ 	.word	0x00000000
        /*0898*/ 	.word	0x00000000
        /*089c*/ 	.short	0x010a
        /*089e*/ 	.byte	0xff
	.zero		1


	//   ....[123]....
        /*08a0*/ 	.word	0x000075f0
        /*08a4*/ 	.word	0x00000000
        /*08a8*/ 	.word	0x00000000
        /*08ac*/ 	.short	0x010a
        /*08ae*/ 	.byte	0xff
	.zero		1


	//   ....[124]....
        /*08b0*/ 	.word	0x00007650
        /*08b4*/ 	.word	0x00000000
        /*08b8*/ 	.word	0x00000000
        /*08bc*/ 	.short	0x010a
        /*08be*/ 	.byte	0xff
	.zero		1


	//   ....[125]....
        /*08c0*/ 	.word	0x000076b0
        /*08c4*/ 	.word	0x00000000
        /*08c8*/ 	.word	0x00000000
        /*08cc*/ 	.short	0x010a
        /*08ce*/ 	.byte	0xff
	.zero		1


	//   ....[126]....
        /*08d0*/ 	.word	0x00007710
        /*08d4*/ 	.word	0x00000000
        /*08d8*/ 	.word	0x00000000
        /*08dc*/ 	.short	0x010a
        /*08de*/ 	.byte	0xff
	.zero		1


	//   ....[127]....
        /*08e0*/ 	.word	0x00007770
        /*08e4*/ 	.word	0x00000000
        /*08e8*/ 	.word	0x00000000
        /*08ec*/ 	.short	0x010a
        /*08ee*/ 	.byte	0xff
	.zero		1


	//   ....[128]....
        /*08f0*/ 	.word	0x000077d0
        /*08f4*/ 	.word	0x00000000
        /*08f8*/ 	.word	0x00000000
        /*08fc*/ 	.short	0x010a
        /*08fe*/ 	.byte	0xff
	.zero		1


	//   ....[129]....
        /*0900*/ 	.word	0x00007830
        /*0904*/ 	.word	0x00000000
        /*0908*/ 	.word	0x00000000
        /*090c*/ 	.short	0x010a
        /*090e*/ 	.byte	0xff
	.zero		1


	//   ....[130]....
        /*0910*/ 	.word	0x00007890
        /*0914*/ 	.word	0x00000000
        /*0918*/ 	.word	0x00000000
        /*091c*/ 	.short	0x010a
        /*091e*/ 	.byte	0xff
	.zero		1


	//   ....[131]....
        /*0920*/ 	.word	0x000078f0
        /*0924*/ 	.word	0x00000000
        /*0928*/ 	.word	0x00000000
        /*092c*/ 	.short	0x010a
        /*092e*/ 	.byte	0xff
	.zero		1


	//   ....[132]....
        /*0930*/ 	.word	0x00007950
        /*0934*/ 	.word	0x00000000
        /*0938*/ 	.word	0x00000000
        /*093c*/ 	.short	0x010a
        /*093e*/ 	.byte	0xff
	.zero		1


	//   ....[133]....
        /*0940*/ 	.word	0x000079a0
        /*0944*/ 	.word	0x00000000
        /*0948*/ 	.word	0x00000170
        /*094c*/ 	.short	0x010a
        /*094e*/ 	.byte	0xff
	.zero		1


	//   ....[134]....
        /*0950*/ 	.word	0x00007a00
        /*0954*/ 	.word	0x00000000
        /*0958*/ 	.word	0x00000120
        /*095c*/ 	.short	0x010a
        /*095e*/ 	.byte	0xff
	.zero		1


	//   ....[135]....
        /*0960*/ 	.word	0x00007a50
        /*0964*/ 	.word	0x00000000
        /*0968*/ 	.word	0x00000110
        /*096c*/ 	.short	0x010a
        /*096e*/ 	.byte	0xff
	.zero		1


	//   ....[136]....
        /*0970*/ 	.word	0x00007ab0
        /*0974*/ 	.word	0x00000000
        /*0978*/ 	.word	0x00000120
        /*097c*/ 	.short	0x010a
        /*097e*/ 	.byte	0xff
	.zero		1


	//   ....[137]....
        /*0980*/ 	.word	0x00007b00
        /*0984*/ 	.word	0x00000000
        /*0988*/ 	.word	0x00000110
        /*098c*/ 	.short	0x010a
        /*098e*/ 	.byte	0xff
	.zero		1


	//   ....[138]....
        /*0990*/ 	.word	0x00007b60
        /*0994*/ 	.word	0x00000002
        /*0998*/ 	.word	0x00000150
        /*099c*/ 	.short	0x010a
        /*099e*/ 	.byte	0xff
	.zero		1


	//   ....[139]....
        /*09a0*/ 	.word	0x00007bc0
        /*09a4*/ 	.word	0x00000000
        /*09a8*/ 	.word	0x00000000
        /*09ac*/ 	.short	0x010a
        /*09ae*/ 	.byte	0xff
	.zero		1


	//   ....[140]....
        /*09b0*/ 	.word	0x00007c20
        /*09b4*/ 	.word	0x00000000
        /*09b8*/ 	.word	0x00000000
        /*09bc*/ 	.short	0x010a
        /*09be*/ 	.byte	0xff
	.zero		1


	//   ....[141]....
        /*09c0*/ 	.word	0x00007c80
        /*09c4*/ 	.word	0x00000000
        /*09c8*/ 	.word	0x00000000
        /*09cc*/ 	.short	0x010a
        /*09ce*/ 	.byte	0xff
	.zero		1


	//   ....[142]....
        /*09d0*/ 	.word	0x00007ce0
        /*09d4*/ 	.word	0x00000000
        /*09d8*/ 	.word	0x00000000
        /*09dc*/ 	.short	0x010a
        /*09de*/ 	.byte	0xff
	.zero		1


	//   ....[143]....
        /*09e0*/ 	.word	0x00007d40
        /*09e4*/ 	.word	0x00000000
        /*09e8*/ 	.word	0x00000000
        /*09ec*/ 	.short	0x010a
        /*09ee*/ 	.byte	0xff
	.zero		1


	//   ....[144]....
        /*09f0*/ 	.word	0x00007d90
        /*09f4*/ 	.word	0x00000000
        /*09f8*/ 	.word	0x00000110
        /*09fc*/ 	.short	0x010a
        /*09fe*/ 	.byte	0xff
	.zero		1


	//   ....[145]....
        /*0a00*/ 	.word	0x00007df0
        /*0a04*/ 	.word	0x00000000
        /*0a08*/ 	.word	0x00000108
        /*0a0c*/ 	.short	0x010a
        /*0a0e*/ 	.byte	0xff
	.zero		1


	//   ....[146]....
        /*0a10*/ 	.word	0x00007e50
        /*0a14*/ 	.word	0x00000000
        /*0a18*/ 	.word	0x000000e8
        /*0a1c*/ 	.short	0x010a
        /*0a1e*/ 	.byte	0xff
	.zero		1


	//   ....[147]....
        /*0a20*/ 	.word	0x00007eb0
        /*0a24*/ 	.word	0x00000000
        /*0a28*/ 	.word	0x000000e8
        /*0a2c*/ 	.short	0x010a
        /*0a2e*/ 	.byte	0xff
	.zero		1


	//   ....[148]....
        /*0a30*/ 	.word	0x00007f10
        /*0a34*/ 	.word	0x00000000
        /*0a38*/ 	.word	0x00000000
        /*0a3c*/ 	.short	0x010a
        /*0a3e*/ 	.byte	0xff
	.zero		1


	//   ....[149]....
        /*0a40*/ 	.word	0x00007f70
        /*0a44*/ 	.word	0x00000000
        /*0a48*/ 	.word	0x00000000
        /*0a4c*/ 	.short	0x010a
        /*0a4e*/ 	.byte	0xff
	.zero		1


	//   ....[150]....
        /*0a50*/ 	.word	0x00007fc0
        /*0a54*/ 	.word	0x00000000
        /*0a58*/ 	.word	0x00000110
        /*0a5c*/ 	.short	0x010a
        /*0a5e*/ 	.byte	0xff
	.zero		1


	//   ....[151]....
        /*0a60*/ 	.word	0x00008010
        /*0a64*/ 	.word	0x00000002
        /*0a68*/ 	.word	0x000000d0
        /*0a6c*/ 	.short	0x010a
        /*0a6e*/ 	.byte	0xff
	.zero		1


	//   ....[152]....
        /*0a70*/ 	.word	0x00008060
        /*0a74*/ 	.word	0x0000002c
        /*0a78*/ 	.word	0x00000130
        /*0a7c*/ 	.short	0x010a
        /*0a7e*/ 	.byte	0xff
	.zero		1


	//   ....[153]....
        /*0a80*/ 	.word	0x000080b0
        /*0a84*/ 	.word	0x00000002
        /*0a88*/ 	.word	0x000000d0
        /*0a8c*/ 	.short	0x010a
        /*0a8e*/ 	.byte	0xff
	.zero		1


	//----- nvinfo : EIATTR_NUM_MBARRIERS
	.align		4
.L_47:
        /*0a90*/ 	.byte	0x03, 0x38
        /*0a92*/ 	.short	0x0032


	//----- nvinfo : EIATTR_EXIT_INSTR_OFFSETS
	.align		4
        /*0a94*/ 	.byte	0x04, 0x1c
        /*0a96*/ 	.short	(.L_49 - .L_48)


	//   ....[0]....
.L_48:
        /*0a98*/ 	.word	0x00002b20


	//   ....[1]....
        /*0a9c*/ 	.word	0x00003010


	//   ....[2]....
        /*0aa0*/ 	.word	0x00003070


	//   ....[3]....
        /*0aa4*/ 	.word	0x00003fd0


	//   ....[4]....
        /*0aa8*/ 	.word	0x00004e90


	//   ....[5]....
        /*0aac*/ 	.word	0x00004ed0


	//   ....[6]....
        /*0ab0*/ 	.word	0x00007290


	//   ....[7]....
        /*0ab4*/ 	.word	0x00007310


	//   ....[8]....
        /*0ab8*/ 	.word	0x00007340


	//   ....[9]....
        /*0abc*/ 	.word	0x000073b0


	//----- nvinfo : EIATTR_MAX_THREADS
	.align		4
.L_49:
        /*0ac0*/ 	.byte	0x04, 0x05
        /*0ac2*/ 	.short	(.L_51 - .L_50)
.L_50:
        /*0ac4*/ 	.word	0x00000100
        /*0ac8*/ 	.word	0x00000001
        /*0acc*/ 	.word	0x00000001


	//----- nvinfo : EIATTR_CRS_STACK_SIZE
	.align		4
.L_51:
        /*0ad0*/ 	.byte	0x04, 0x1e
        /*0ad2*/ 	.short	(.L_53 - .L_52)
.L_52:
        /*0ad4*/ 	.word	0x00000000


	//----- nvinfo : EIATTR_CBANK_PARAM_SIZE
	.align		4
.L_53:
        /*0ad8*/ 	.byte	0x03, 0x19
        /*0ada*/ 	.short	0x0800


	//----- nvinfo : EIATTR_PARAM_CBANK
	.align		4
        /*0adc*/ 	.byte	0x04, 0x0a
        /*0ade*/ 	.short	(.L_55 - .L_54)
	.align		4
.L_54:
        /*0ae0*/ 	.word	index@(.nv.constant0._ZN7cutlass13device_kernelINS_4gemm6kernel13GemmUniversalIN4cute5tupleIJiiiiEEENS1_10collective13CollectiveMmaINS1_35MainloopSm100TmaUmmaWarpSpecializedILi13ELi2ELi4ENS5_IJNS4_1CILi1EEESB_SB_EEEEENS5_IJNSA_ILi64EEESE_SE_EEENS_6half_tENS5_IJlSB_lEEESG_SH_NS4_8TiledMMAINS4_8MMA_AtomIJNS4_20SM100_MMA_F16BF16_SSISG_SG_fLi64ELi64ELNS4_4UMMA5MajorE0ELSM_0ELNSL_7ScaleInE0ELSN_0EEEEEENS4_6LayoutISC_NS5_IJNSA_ILi0EEESR_SR_EEEEENS5_IJNS4_10UnderscoreESU_SU_EEEEENS4_13SM90_TMA_LOADENS4_14ComposedLayoutINS4_7SwizzleILi3ELi4ELi3EEENS4_18smem_ptr_flag_bitsILi16EEENSQ_INS5_IJNSA_ILi8EEESE_EEENS5_IJSE_SB_EEEEEEEvNS4_8identityESX_S17_vS18_EENS_8epilogue10collective18CollectiveEpilogueINS1A_23Sm100TmaWarpSpecializedILi3ELi2ELi16ELb1ELb0EEEJSF_NS5_IJNSQ_ISE_SB_EENSQ_INSA_ILi32EEESB_EEEEESG_SH_SG_SH_NS1A_6fusion15FusionCallbacksIS1E_NS1J_17LinearCombinationISG_fSG_fLNS_15FloatRoundStyleE2EEESF_S1I_JEEENS4_5SM1004TMEM4LOAD26SM100_TMEM_LOAD_16dp256b4xESX_NSY_INSZ_ILi2ELi4ELi3EEES12_NSQ_INS5_IJS13_S1G_EEENS5_IJS1G_SB_EEEEEEENS4_17SM75_U32x4_LDSM_NENS4_14SM90_TMA_STOREES1X_NS4_17SM90_U32x4_STSM_NENS4_39AutoVectorizingCopyWithAssumedAlignmentILi128EEEEEEvvEEEEvNT_6ParamsE)
        /*0ae4*/ 	.short	0x0380
        /*0ae6*/ 	.short	0x0800


	//----- nvinfo : EIATTR_SW_WAR
	.align		4
.L_55:
        /*0ae8*/ 	.byte	0x04, 0x36
        /*0aea*/ 	.short	(.L_57 - .L_56)
.L_56:
        /*0aec*/ 	.word	0x00000008
.L_57:


//--------------------- .nv.callgraph             --------------------------
	.section	.nv.callgraph,"",@"SHT_CUDA_CALLGRAPH"
	.align	4
	.sectionentsize	8
	.align		4
        /*0000*/ 	.word	0x00000000
	.align		4
        /*0004*/ 	.word	0xffffffff
	.align		4
        /*0008*/ 	.word	index@(_ZN7cutlass13device_kernelINS_4gemm6kernel13GemmUniversalIN4cute5tupleIJiiiiEEENS1_10collective13CollectiveMmaINS1_35MainloopSm100TmaUmmaWarpSpecializedILi13ELi2ELi4ENS5_IJNS4_1CILi1EEESB_SB_EEEEENS5_IJNSA_ILi64EEESE_SE_EEENS_6half_tENS5_IJlSB_lEEESG_SH_NS4_8TiledMMAINS4_8MMA_AtomIJNS4_20SM100_MMA_F16BF16_SSISG_SG_fLi64ELi64ELNS4_4UMMA5MajorE0ELSM_0ELNSL_7ScaleInE0ELSN_0EEEEEENS4_6LayoutISC_NS5_IJNSA_ILi0EEESR_SR_EEEEENS5_IJNS4_10UnderscoreESU_SU_EEEEENS4_13SM90_TMA_LOADENS4_14ComposedLayoutINS4_7SwizzleILi3ELi4ELi3EEENS4_18smem_ptr_flag_bitsILi16EEENSQ_INS5_IJNSA_ILi8EEESE_EEENS5_IJSE_SB_EEEEEEEvNS4_8identityESX_S17_vS18_EENS_8epilogue10collective18CollectiveEpilogueINS1A_23Sm100TmaWarpSpecializedILi3ELi2ELi16ELb1ELb0EEEJSF_NS5_IJNSQ_ISE_SB_EENSQ_INSA_ILi32EEESB_EEEEESG_SH_SG_SH_NS1A_6fusion15FusionCallbacksIS1E_NS1J_17LinearCombinationISG_fSG_fLNS_15FloatRoundStyleE2EEESF_S1I_JEEENS4_5SM1004TMEM4LOAD26SM100_TMEM_LOAD_16dp256b4xESX_NSY_INSZ_ILi2ELi4ELi3EEES12_NSQ_INS5_IJS13_S1G_EEENS5_IJS1G_SB_EEEEEEENS4_17SM75_U32x4_LDSM_NENS4_14SM90_TMA_STOREES1X_NS4_17SM90_U32x4_STSM_NENS4_39AutoVectorizingCopyWithAssumedAlignmentILi128EEEEEEvvEEEEvNT_6ParamsE)
	.align		4
        /*000c*/ 	.word	index@(__assertfail)
	.align		4
        /*0010*/ 	.word	0x00000000
	.align		4
        /*0014*/ 	.word	0xfffffffe
	.align		4
        /*0018*/ 	.word	0x00000000
	.align		4
        /*001c*/ 	.word	0xfffffffd
	.align		4
        /*0020*/ 	.word	0x00000000
	.align		4
        /*0024*/ 	.word	0xfffffffc


//--------------------- .nv.constant4             --------------------------
	.section	.nv.constant4,"a",@progbits
	.align	8
	.align		8
.nv.constant4:
        /*0000*/ 	.dword	__assertfail
	.align		8
        /*0008*/ 	.dword	__unnamed_1
	.align		8
        /*0010*/ 	.dword	__unnamed_2
	.align		8
        /*0018*/ 	.dword	_ZN39_INTERNAL_6c8488de_4_k_cu_d184e26e_57434cuda3std3__45__cpo5beginE
	.align		8
        /*0020*/ 	.dword	_ZN39_INTERNAL_6c8488de_4_k_cu_d184e26e_57434cuda3std3__45__cpo3endE
	.align		8
        /*0028*/ 	.dword	_ZN39_INTERNAL_6c8488de_4_k_cu_d184e26e_57434cuda3std3__45__cpo6cbeginE
	.align		8
        /*0030*/ 	.dword	_ZN39_INTERNAL_6c8488de_4_k_cu_d184e26e_57434cuda3std3__45__cpo4cendE
	.align		8
        /*0038*/ 	.dword	_ZN39_INTERNAL_6c8488de_4_k_cu_d184e26e_57434cuda3std3__441_GLOBAL__N__6c8488de_4_k_cu_d184e26e_57436ignoreE
	.align		8
        /*0040*/ 	.dword	_ZN39_INTERNAL_6c8488de_4_k_cu_d184e26e_57434cuda3std3__419piecewise_constructE
	.align		8
        /*0048*/ 	.dword	_ZN39_INTERNAL_6c8488de_4_k_cu_d184e26e_57434cuda3std3__48in_placeE
	.align		8
        /*0050*/ 	.dword	_ZN39_INTERNAL_6c8488de_4_k_cu_d184e26e_57434cuda3std6ranges3__45__cpo4swapE
	.align		8
        /*0058*/ 	.dword	_ZN39_INTERNAL_6c8488de_4_k_cu_d184e26e_57434cuda3std6ranges3__45__cpo9iter_moveE
	.align		8
        /*0060*/ 	.dword	_ZN39_INTERNAL_6c8488de_4_k_cu_d184e26e_57434cute7productE
	.align		8
        /*0068*/ 	.dword	_ZN39_INTERNAL_6c8488de_4_k_cu_d184e26e_57434cute1_E
	.align		8
        /*0070*/ 	.dword	$str$25
	.align		8
        /*0078*/ 	.dword	$str$26
	.align		8
        /*0080*/ 	.dword	$str$27
	.align		8
        /*0088*/ 	.dword	$str$28


//--------------------- .text._ZN7cutlass13device_kernelINS_4gemm6kernel13GemmUniversalIN4cute5tupleIJiiiiEEENS1_10collective13CollectiveMmaINS1_35MainloopSm100TmaUmmaWarpSpecializedILi13ELi2ELi4ENS5_IJNS4_1CILi1EEESB_SB_EEEEENS5_IJNSA_ILi64EEESE_SE_EEENS_6half_tENS5_IJlSB_lEEESG_SH_NS4_8TiledMMAINS4_8MMA_AtomIJNS4_20SM100_MMA_F16BF16_SSISG_SG_fLi64ELi64ELNS4_4UMMA5MajorE0ELSM_0ELNSL_7ScaleInE0ELSN_0EEEEEENS4_6LayoutISC_NS5_IJNSA_ILi0EEESR_SR_EEEEENS5_IJNS4_10UnderscoreESU_SU_EEEEENS4_13SM90_TMA_LOADENS4_14ComposedLayoutINS4_7SwizzleILi3ELi4ELi3EEENS4_18smem_ptr_flag_bitsILi16EEENSQ_INS5_IJNSA_ILi8EEESE_EEENS5_IJSE_SB_EEEEEEEvNS4_8identityESX_S17_vS18_EENS_8epilogue10collective18CollectiveEpilogueINS1A_23Sm100TmaWarpSpecializedILi3ELi2ELi16ELb1ELb0EEEJSF_NS5_IJNSQ_ISE_SB_EENSQ_INSA_ILi32EEESB_EEEEESG_SH_SG_SH_NS1A_6fusion15FusionCallbacksIS1E_NS1J_17LinearCombinationISG_fSG_fLNS_15FloatRoundStyleE2EEESF_S1I_JEEENS4_5SM1004TMEM4LOAD26SM100_TMEM_LOAD_16dp256b4xESX_NSY_INSZ_ILi2ELi4ELi3EEES12_NSQ_INS5_IJS13_S1G_EEENS5_IJS1G_SB_EEEEEEENS4_17SM75_U32x4_LDSM_NENS4_14SM90_TMA_STOREES1X_NS4_17SM90_U32x4_STSM_NENS4_39AutoVectorizingCopyWithAssumedAlignmentILi128EEEEEEvvEEEEvNT_6ParamsE --------------------------
	.section	.text._ZN7cutlass13device_kernelINS_4gemm6kernel13GemmUniversalIN4cute5tupleIJiiiiEEENS1_10collective13CollectiveMmaINS1_35MainloopSm100TmaUmmaWarpSpecializedILi13ELi2ELi4ENS5_IJNS4_1CILi1EEESB_SB_EEEEENS5_IJNSA_ILi64EEESE_SE_EEENS_6half_tENS5_IJlSB_lEEESG_SH_NS4_8TiledMMAINS4_8MMA_AtomIJNS4_20SM100_MMA_F16BF16_SSISG_SG_fLi64ELi64ELNS4_4UMMA5MajorE0ELSM_0ELNSL_7ScaleInE0ELSN_0EEEEEENS4_6LayoutISC_NS5_IJNSA_ILi0EEESR_SR_EEEEENS5_IJNS4_10UnderscoreESU_SU_EEEEENS4_13SM90_TMA_LOADENS4_14ComposedLayoutINS4_7SwizzleILi3ELi4ELi3EEENS4_18smem_ptr_flag_bitsILi16EEENSQ_INS5_IJNSA_ILi8EEESE_EEENS5_IJSE_SB_EEEEEEEvNS4_8identityESX_S17_vS18_EENS_8epilogue10collective18CollectiveEpilogueINS1A_23Sm100TmaWarpSpecializedILi3ELi2ELi16ELb1ELb0EEEJSF_NS5_IJNSQ_ISE_SB_EENSQ_INSA_ILi32EEESB_EEEEESG_SH_SG_SH_NS1A_6fusion15FusionCallbacksIS1E_NS1J_17LinearCombinationISG_fSG_fLNS_15FloatRoundStyleE2EEESF_S1I_JEEENS4_5SM1004TMEM4LOAD26SM100_TMEM_LOAD_16dp256b4xESX_NSY_INSZ_ILi2ELi4ELi3EEES12_NSQ_INS5_IJS13_S1G_EEENS5_IJS1G_SB_EEEEEEENS4_17SM75_U32x4_LDSM_NENS4_14SM90_TMA_STOREES1X_NS4_17SM90_U32x4_STSM_NENS4_39AutoVectorizingCopyWithAssumedAlignmentILi128EEEEEEvvEEEEvNT_6ParamsE,"ax",@progbits
	.align	128
.text._ZN7cutlass13device_kernelINS_4gemm6kernel13GemmUniversalIN4cute5tupleIJiiiiEEENS1_10collective13CollectiveMmaINS1_35MainloopSm100TmaUmmaWarpSpecializedILi13ELi2ELi4ENS5_IJNS4_1CILi1EEESB_SB_EEEEENS5_IJNSA_ILi64EEESE_SE_EEENS_6half_tENS5_IJlSB_lEEESG_SH_NS4_8TiledMMAINS4_8MMA_AtomIJNS4_20SM100_MMA_F16BF16_SSISG_SG_fLi64ELi64ELNS4_4UMMA5MajorE0ELSM_0ELNSL_7ScaleInE0ELSN_0EEEEEENS4_6LayoutISC_NS5_IJNSA_ILi0EEESR_SR_EEEEENS5_IJNS4_10UnderscoreESU_SU_EEEEENS4_13SM90_TMA_LOADENS4_14ComposedLayoutINS4_7SwizzleILi3ELi4ELi3EEENS4_18smem_ptr_flag_bitsILi16EEENSQ_INS5_IJNSA_ILi8EEESE_EEENS5_IJSE_SB_EEEEEEEvNS4_8identityESX_S17_vS18_EENS_8epilogue10collective18CollectiveEpilogueINS1A_23Sm100TmaWarpSpecializedILi3ELi2ELi16ELb1ELb0EEEJSF_NS5_IJNSQ_ISE_SB_EENSQ_INSA_ILi32EEESB_EEEEESG_SH_SG_SH_NS1A_6fusion15FusionCallbacksIS1E_NS1J_17LinearCombinationISG_fSG_fLNS_15FloatRoundStyleE2EEESF_S1I_JEEENS4_5SM1004TMEM4LOAD26SM100_TMEM_LOAD_16dp256b4xESX_NSY_INSZ_ILi2ELi4ELi3EEES12_NSQ_INS5_IJS13_S1G_EEENS5_IJS1G_SB_EEEEEEENS4_17SM75_U32x4_LDSM_NENS4_14SM90_TMA_STOREES1X_NS4_17SM90_U32x4_STSM_NENS4_39AutoVectorizingCopyWithAssumedAlignmentILi128EEEEEEvvEEEEvNT_6ParamsE:
        .type           _ZN7cutlass13device_kernelINS_4gemm6kernel13GemmUniversalIN4cute5tupleIJiiiiEEENS1_10collective13CollectiveMmaINS1_35MainloopSm100TmaUmmaWarpSpecializedILi13ELi2ELi4ENS5_IJNS4_1CILi1EEESB_SB_EEEEENS5_IJNSA_ILi64EEESE_SE_EEENS_6half_tENS5_IJlSB_lEEESG_SH_NS4_8TiledMMAINS4_8MMA_AtomIJNS4_20SM100_MMA_F16BF16_SSISG_SG_fLi64ELi64ELNS4_4UMMA5MajorE0ELSM_0ELNSL_7ScaleInE0ELSN_0EEEEEENS4_6LayoutISC_NS5_IJNSA_ILi0EEESR_SR_EEEEENS5_IJNS4_10UnderscoreESU_SU_EEEEENS4_13SM90_TMA_LOADENS4_14ComposedLayoutINS4_7SwizzleILi3ELi4ELi3EEENS4_18smem_ptr_flag_bitsILi16EEENSQ_INS5_IJNSA_ILi8EEESE_EEENS5_IJSE_SB_EEEEEEEvNS4_8identityESX_S17_vS18_EENS_8epilogue10collective18CollectiveEpilogueINS1A_23Sm100TmaWarpSpecializedILi3ELi2ELi16ELb1ELb0EEEJSF_NS5_IJNSQ_ISE_SB_EENSQ_INSA_ILi32EEESB_EEEEESG_SH_SG_SH_NS1A_6fusion15FusionCallbacksIS1E_NS1J_17LinearCombinationISG_fSG_fLNS_15FloatRoundStyleE2EEESF_S1I_JEEENS4_5SM1004TMEM4LOAD26SM100_TMEM_LOAD_16dp256b4xESX_NSY_INSZ_ILi2ELi4ELi3EEES12_NSQ_INS5_IJS13_S1G_EEENS5_IJS1G_SB_EEEEEEENS4_17SM75_U32x4_LDSM_NENS4_14SM90_TMA_STOREES1X_NS4_17SM90_U32x4_STSM_NENS4_39AutoVectorizingCopyWithAssumedAlignmentILi128EEEEEEvvEEEEvNT_6ParamsE,@function
        .size           _ZN7cutlass13device_kernelINS_4gemm6kernel13GemmUniversalIN4cute5tupleIJiiiiEEENS1_10collective13CollectiveMmaINS1_35MainloopSm100TmaUmmaWarpSpecializedILi13ELi2ELi4ENS5_IJNS4_1CILi1EEESB_SB_EEEEENS5_IJNSA_ILi64EEESE_SE_EEENS_6half_tENS5_IJlSB_lEEESG_SH_NS4_8TiledMMAINS4_8MMA_AtomIJNS4_20SM100_MMA_F16BF16_SSISG_SG_fLi64ELi64ELNS4_4UMMA5MajorE0ELSM_0ELNSL_7ScaleInE0ELSN_0EEEEEENS4_6LayoutISC_NS5_IJNSA_ILi0EEESR_SR_EEEEENS5_IJNS4_10UnderscoreESU_SU_EEEEENS4_13SM90_TMA_LOADENS4_14ComposedLayoutINS4_7SwizzleILi3ELi4ELi3EEENS4_18smem_ptr_flag_bitsILi16EEENSQ_INS5_IJNSA_ILi8EEESE_EEENS5_IJSE_SB_EEEEEEEvNS4_8identityESX_S17_vS18_EENS_8epilogue10collective18CollectiveEpilogueINS1A_23Sm100TmaWarpSpecializedILi3ELi2ELi16ELb1ELb0EEEJSF_NS5_IJNSQ_ISE_SB_EENSQ_INSA_ILi32EEESB_EEEEESG_SH_SG_SH_NS1A_6fusion15FusionCallbacksIS1E_NS1J_17LinearCombinationISG_fSG_fLNS_15FloatRoundStyleE2EEESF_S1I_JEEENS4_5SM1004TMEM4LOAD26SM100_TMEM_LOAD_16dp256b4xESX_NSY_INSZ_ILi2ELi4ELi3EEES12_NSQ_INS5_IJS13_S1G_EEENS5_IJS1G_SB_EEEEEEENS4_17SM75_U32x4_LDSM_NENS4_14SM90_TMA_STOREES1X_NS4_17SM90_U32x4_STSM_NENS4_39AutoVectorizingCopyWithAssumedAlignmentILi128EEEEEEvvEEEEvNT_6ParamsE,(.L_x_182 - _ZN7cutlass13device_kernelINS_4gemm6kernel13GemmUniversalIN4cute5tupleIJiiiiEEENS1_10collective13CollectiveMmaINS1_35MainloopSm100TmaUmmaWarpSpecializedILi13ELi2ELi4ENS5_IJNS4_1CILi1EEESB_SB_EEEEENS5_IJNSA_ILi64EEESE_SE_EEENS_6half_tENS5_IJlSB_lEEESG_SH_NS4_8TiledMMAINS4_8MMA_AtomIJNS4_20SM100_MMA_F16BF16_SSISG_SG_fLi64ELi64ELNS4_4UMMA5MajorE0ELSM_0ELNSL_7ScaleInE0ELSN_0EEEEEENS4_6LayoutISC_NS5_IJNSA_ILi0EEESR_SR_EEEEENS5_IJNS4_10UnderscoreESU_SU_EEEEENS4_13SM90_TMA_LOADENS4_14ComposedLayoutINS4_7SwizzleILi3ELi4ELi3EEENS4_18smem_ptr_flag_bitsILi16EEENSQ_INS5_IJNSA_ILi8EEESE_EEENS5_IJSE_SB_EEEEEEEvNS4_8identityESX_S17_vS18_EENS_8epilogue10collective18CollectiveEpilogueINS1A_23Sm100TmaWarpSpecializedILi3ELi2ELi16ELb1ELb0EEEJSF_NS5_IJNSQ_ISE_SB_EENSQ_INSA_ILi32EEESB_EEEEESG_SH_SG_SH_NS1A_6fusion15FusionCallbacksIS1E_NS1J_17LinearCombinationISG_fSG_fLNS_15FloatRoundStyleE2EEESF_S1I_JEEENS4_5SM1004TMEM4LOAD26SM100_TMEM_LOAD_16dp256b4xESX_NSY_INSZ_ILi2ELi4ELi3EEES12_NSQ_INS5_IJS13_S1G_EEENS5_IJS1G_SB_EEEEEEENS4_17SM75_U32x4_LDSM_NENS4_14SM90_TMA_STOREES1X_NS4_17SM90_U32x4_STSM_NENS4_39AutoVectorizingCopyWithAssumedAlignmentILi128EEEEEEvvEEEEvNT_6ParamsE)
        .other          _ZN7cutlass13device_kernelINS_4gemm6kernel13GemmUniversalIN4cute5tupleIJiiiiEEENS1_10collective13CollectiveMmaINS1_35MainloopSm100TmaUmmaWarpSpecializedILi13ELi2ELi4ENS5_IJNS4_1CILi1EEESB_SB_EEEEENS5_IJNSA_ILi64EEESE_SE_EEENS_6half_tENS5_IJlSB_lEEESG_SH_NS4_8TiledMMAINS4_8MMA_AtomIJNS4_20SM100_MMA_F16BF16_SSISG_SG_fLi64ELi64ELNS4_4UMMA5MajorE0ELSM_0ELNSL_7ScaleInE0ELSN_0EEEEEENS4_6LayoutISC_NS5_IJNSA_ILi0EEESR_SR_EEEEENS5_IJNS4_10UnderscoreESU_SU_EEEEENS4_13SM90_TMA_LOADENS4_14ComposedLayoutINS4_7SwizzleILi3ELi4ELi3EEENS4_18smem_ptr_flag_bitsILi16EEENSQ_INS5_IJNSA_ILi8EEESE_EEENS5_IJSE_SB_EEEEEEEvNS4_8identityESX_S17_vS18_EENS_8epilogue10collective18CollectiveEpilogueINS1A_23Sm100TmaWarpSpecializedILi3ELi2ELi16ELb1ELb0EEEJSF_NS5_IJNSQ_ISE_SB_EENSQ_INSA_ILi32EEESB_EEEEESG_SH_SG_SH_NS1A_6fusion15FusionCallbacksIS1E_NS1J_17LinearCombinationISG_fSG_fLNS_15FloatRoundStyleE2EEESF_S1I_JEEENS4_5SM1004TMEM4LOAD26SM100_TMEM_LOAD_16dp256b4xESX_NSY_INSZ_ILi2ELi4ELi3EEES12_NSQ_INS5_IJS13_S1G_EEENS5_IJS1G_SB_EEEEEEENS4_17SM75_U32x4_LDSM_NENS4_14SM90_TMA_STOREES1X_NS4_17SM90_U32x4_STSM_NENS4_39AutoVectorizingCopyWithAssumedAlignmentILi128EEEEEEvvEEEEvNT_6ParamsE,@"STO_CUDA_ENTRY STV_DEFAULT"
_ZN7cutlass13device_kernelINS_4gemm6kernel13GemmUniversalIN4cute5tupleIJiiiiEEENS1_10collective13CollectiveMmaINS1_35MainloopSm100TmaUmmaWarpSpecializedILi13ELi2ELi4ENS5_IJNS4_1CILi1EEESB_SB_EEEEENS5_IJNSA_ILi64EEESE_SE_EEENS_6half_tENS5_IJlSB_lEEESG_SH_NS4_8TiledMMAINS4_8MMA_AtomIJNS4_20SM100_MMA_F16BF16_SSISG_SG_fLi64ELi64ELNS4_4UMMA5MajorE0ELSM_0ELNSL_7ScaleInE0ELSN_0EEEEEENS4_6LayoutISC_NS5_IJNSA_ILi0EEESR_SR_EEEEENS5_IJNS4_10UnderscoreESU_SU_EEEEENS4_13SM90_TMA_LOADENS4_14ComposedLayoutINS4_7SwizzleILi3ELi4ELi3EEENS4_18smem_ptr_flag_bitsILi16EEENSQ_INS5_IJNSA_ILi8EEESE_EEENS5_IJSE_SB_EEEEEEEvNS4_8identityESX_S17_vS18_EENS_8epilogue10collective18CollectiveEpilogueINS1A_23Sm100TmaWarpSpecializedILi3ELi2ELi16ELb1ELb0EEEJSF_NS5_IJNSQ_ISE_SB_EENSQ_INSA_ILi32EEESB_EEEEESG_SH_SG_SH_NS1A_6fusion15FusionCallbacksIS1E_NS1J_17LinearCombinationISG_fSG_fLNS_15FloatRoundStyleE2EEESF_S1I_JEEENS4_5SM1004TMEM4LOAD26SM100_TMEM_LOAD_16dp256b4xESX_NSY_INSZ_ILi2ELi4ELi3EEES12_NSQ_INS5_IJS13_S1G_EEENS5_IJS1G_SB_EEEEEEENS4_17SM75_U32x4_LDSM_NENS4_14SM90_TMA_STOREES1X_NS4_17SM90_U32x4_STSM_NENS4_39AutoVectorizingCopyWithAssumedAlignmentILi128EEEEEEvvEEEEvNT_6ParamsE:
[----:B------:R-:W1:Y:S01]  /*0000*/  LDC R1, c[0x0][0x37c] ;  /* 0x0000df00ff017b82 */ /* 0x000e620000000800 */
[----:B------:R-:W2:Y:S01]  /*0010*/  S2R R70, SR_TID.X ;  /* 0x0000000000467919 */ /* 0x000ea20000002100 */
[----:B------:R-:W3:Y:S01]  /*0020*/  LDCU.64 UR4, c[0x0][0x890] ;  /* 0x00011200ff0477ac */ /* 0x000ee20008000a00 */
[----:B------:R-:W-:Y:S02]  /*0030*/  PRMT R60, RZ, 0x7610, R60 ;  /* 0x00007610ff3c7816 */ /* 0x000fe4000000003c */
[----:B------:R-:W-:Y:S01]  /*0040*/  ELECT P5, URZ, PT ;  /* 0x0000000000ff782f */ /* 0x000fe200038a0000 */
[----:B------:R-:W4:Y:S01]  /*0050*/  LDCU.64 UR46, c[0x0][0x358] ;  /* 0x00006b00ff2e77ac */ /* 0x000f220008000a00 */
[----:B---3--:R-:W-:-:S04]  /*0060*/  UISETP.NE.U32.AND UP0, UPT, UR4, URZ, UPT ;  /* 0x000000ff0400728c */ /* 0x008fc8000bf05070 */
[----:B------:R-:W-:Y:S01]  /*0070*/  UISETP.NE.AND.EX UP0, UPT, UR5, URZ, UPT, UP0 ;  /* 0x000000ff0500728c */ /* 0x000fe2000bf05300 */
[----:B--2---:R-:W-:-:S05]  /*0080*/  SHF.R.U32.HI R65, RZ, 0x5, R70 ;  /* 0x00000005ff417819 */ /* 0x004fca0000011646 */
[----:B------:R-:W2:Y:S02]  /*0090*/  SHFL.IDX PT, R0, R65, RZ, 0x1f ;  /* 0x00001fff41007589 */ /* 0x000ea400000e0000 */
[----:B--2---:R-:W-:Y:S01]  /*00a0*/  R2UR UR8, R0 ;  /* 0x00000000000872ca */ /* 0x004fe200000e0000 */
[----:B-1--4-:R-:W-:-:S14]  /*00b0*/  BRA.U UP0, `(.L_x_0) ;  /* 0x00000001002c7547 */ /* 0x012fdc000b800000 */
[----:B------:R-:W1:Y:S02]  /*00c0*/  LDCU.64 UR6, c[0x0][0x888] ;  /* 0x00011100ff0677ac */ /* 0x000e640008000a00 */
[----:B-1----:R-:W-:-:S04]  /*00d0*/  UISETP.NE.U32.AND UP0, UPT, UR6, URZ, UPT ;  /* 0x000000ff0600728c */ /* 0x002fc8000bf05070 */
[----:B------:R-:W-:-:S09]  /*00e0*/  UISETP.NE.AND.EX UP0, UPT, UR7, URZ, UPT, UP0 ;  /* 0x000000ff0700728c */ /* 0x000fd2000bf05300 */
[----:B------:R-:W-:Y:S05]  /*00f0*/  BRA.U !UP0, `(.L_x_1) ;  /* 0x0000000108107547 */ /* 0x000fea000b800000 */
[----:B------:R-:W1:Y:S02]  /*0100*/  LDC.64 R2, c[0x0][0x888] ;  /* 0x00022200ff027b82 */ /* 0x000e640000000a00 */
[----:B-1----:R1:W5:Y:S01]  /*0110*/  LDG.E R35, desc[UR46][R2.64] ;  /* 0x0000002e02237981 */ /* 0x002362000c1e1900 */
[----:B------:R-:W-:Y:S01]  /*0120*/  HFMA2 R60, -RZ, RZ, 0, 5.9604644775390625e-08 ;  /* 0x00000001ff3c7431 */ /* 0x000fe200000001ff */
[----:B------:R-:W-:Y:S05]  /*0130*/  BRA `(.L_x_0) ;  /* 0x00000000000c7947 */ /* 0x000fea0003800000 */
.L_x_1:
[----:B------:R-:W1:Y:S01]  /*0140*/  LDCU UR6, c[0x0][0x880] ;  /* 0x00011000ff0677ac */ /* 0x000e620008000800 */
[----:B------:R-:W-:Y:S01]  /*0150*/  HFMA2 R60, -RZ, RZ, 0, 5.9604644775390625e-08 ;  /* 0x00000001ff3c7431 */ /* 0x000fe200000001ff */
[----:B-1----:R-:W-:-:S07]  /*0160*/  MOV R35, UR6 ;  /* 0x0000000600237c02 */ /* 0x002fce0008000f00 */
.L_x_0:
[----:B------:R-:W2:Y:S02]  /*0170*/  LDCU.64 UR6, c[0x0][0x8b0] ;  /* 0x00011600ff0677ac */ /* 0x000ea40008000a00 */
[----:B--2---:R-:W-:-:S04]  /*0180*/  UISETP.NE.U32.AND UP0, UPT, UR6, URZ, UPT ;  /* 0x000000ff0600728c */ /* 0x004fc8000bf05070 */
[----:B------:R-:W-:-:S09]  /*0190*/  UISETP.NE.AND.EX UP0, UPT, UR7, URZ, UPT, UP0 ;  /* 0x000000ff0700728c */ /* 0x000fd2000bf05300 */
[----:B------:R-:W-:Y:S05]  /*01a0*/  BRA.U UP0, `(.L_x_2) ;  /* 0x0000000100247547 */ /* 0x000fea000b800000 */
[----:B------:R-:W2:Y:S02]  /*01b0*/  LDCU.64 UR6, c[0x0][0x8a8] ;  /* 0x00011500ff0677ac */ /* 0x000ea40008000a00 */
[----:B--2---:R-:W-:-:S04]  /*01c0*/  UISETP.NE.U32.AND UP0, UPT, UR6, URZ, UPT ;  /* 0x000000ff0600728c */ /* 0x004fc8000bf05070 */
[----:B------:R-:W-:-:S09]  /*01d0*/  UISETP.NE.AND.EX UP0, UPT, UR7, URZ, UPT, UP0 ;  /* 0x000000ff0700728c */ /* 0x000fd2000bf05300 */
[----:B------:R-:W-:Y:S05]  /*01e0*/  BRA.U !UP0, `(.L_x_3) ;  /* 0x00000001080c7547 */ /* 0x000fea000b800000 */
[----:B-1----:R-:W1:Y:S02]  /*01f0*/  LDC.64 R2, c[0x0][0x8a8] ;  /* 0x00022a00ff027b82 */ /* 0x002e640000000a00 */
[----:B-1----:R2:W5:Y:S01]  /*0200*/  LDG.E R33, desc[UR46][R2.64] ;  /* 0x0000002e02217981 */ /* 0x002562000c1e1900 */
[----:B------:R-:W-:Y:S05]  /*0210*/  BRA `(.L_x_2) ;  /* 0x0000000000087947 */ /* 0x000fea0003800000 */
.L_x_3:
[----:B------:R-:W2:Y:S02]  /*0220*/  LDCU UR6, c[0x0][0x8a0] ;  /* 0x00011400ff0677ac */ /* 0x000ea40008000800 */
[----:B--2---:R-:W-:Y:S02]  /*0230*/  MOV R33, UR6 ;  /* 0x0000000600217c02 */ /* 0x004fe40008000f00 */
.L_x_2:
[----:B------:R-:W-:Y:S01]  /*0240*/  IMAD.U32 R0, RZ, RZ, UR8 ;  /* 0x00000008ff007e24 */ /* 0x000fe2000f8e00ff */
[----:B------:R-:W-:Y:S04]  /*0250*/  BSSY.RECONVERGENT B0, `(.L_x_4) ;  /* 0x000000c000007945 */ /* 0x000fe80003800200 */
[C---:B------:R-:W-:Y:S02]  /*0260*/  ISETP.NE.OR P1, PT, R0.reuse, 0x1, !P5 ;  /* 0x000000010000780c */ /* 0x040fe40006f25670 */
[----:B------:R-:W-:-:S11]  /*0270*/  ISETP.NE.OR P0, PT, R0, 0x3, !P5 ;  /* 0x000000030000780c */ /* 0x000fd60006f05670 */
[----:B------:R-:W-:Y:S05]  /*0280*/  @P1 BRA `(.L_x_5) ;  /* 0x0000000000201947 */ /* 0x000fea0003800000 */
[----:B------:R-:W3:Y:S02]  /*0290*/  LDCU.64 UR6, c[0x0][0x348] ;  /* 0x00006900ff0677ac */ /* 0x000ee40008000a00 */
[----:B---3--:R-:W-:Y:S02]  /*02a0*/  UIADD3 UR10, UP1, UPT, UR6, 0x80, URZ ;  /* 0x00000080060a7890 */ /* 0x008fe4000ff3e0ff */
[----:B------:R-:W-:Y:S02]  /*02b0*/  UIADD3 UR6, UP0, UPT, UR6, 0x180, URZ ;  /* 0x0000018006067890 */ /* 0x000fe4000ff1e0ff */
[----:B------:R-:W-:Y:S02]  /*02c0*/  UIADD3.X UR11, UPT, UPT, URZ, UR7, URZ, UP1, !UPT ;  /* 0x00000007ff0b7290 */ /* 0x000fe40008ffe4ff */
[----:B------:R-:W-:-:S07]  /*02d0*/  UIADD3.X UR7, UPT, UPT, URZ, UR7, URZ, UP0, !UPT ;  /* 0x00000007ff077290 */ /* 0x000fce00087fe4ff */
[----:B------:R3:W-:Y:S02]  /*02e0*/  UTMACCTL.PF [UR10] ;  /* 0x000000000a0079b9 */ /* 0x0007e40008040000 */
[----:B------:R3:W-:Y:S02]  /*02f0*/  UTMACCTL.PF [UR6] ;  /* 0x00000000060079b9 */ /* 0x0007e40008040000 */
[----:B---3--:R-:W-:Y:S01]  /*0300*/  NOP ;  /* 0x0000000000007918 */ /* 0x008fe20000000000 */
.L_x_5:
[----:B------:R-:W-:Y:S05]  /*0310*/  BSYNC.RECONVERGENT B0 ;  /* 0x0000000000007941 */ /* 0x000fea0003800200 */
.L_x_4:
[----:B------:R-:W-:Y:S04]  /*0320*/  BSSY.RECONVERGENT B0, `(.L_x_6) ;  /* 0x000000a000007945 */ /* 0x000fe80003800200 */
        /* <DEDUP_REMOVED lines=9> */
.L_x_7:
[----:B------:R-:W-:Y:S05]  /*03c0*/  BSYNC.RECONVERGENT B0 ;  /* 0x0000000000007941 */ /* 0x000fea0003800200 */
.L_x_6:
[----:B------:R-:W3:Y:S01]  /*03d0*/  LDCU.64 UR6, c[0x0][0x888] ;  /* 0x00011100ff0677ac */ /* 0x000ee20008000a00 */
[----:B------:R-:W-:Y:S02]  /*03e0*/  UISETP.EQ.U32.AND UP1, UPT, UR4, URZ, UPT ;  /* 0x000000ff0400728c */ /* 0x000fe4000bf22070 */
[----:B------:R-:W-:Y:S02]  /*03f0*/  UPLOP3.LUT UP2, UPT, UPT, UPT, UPT, 0x80, 0x8 ;  /* 0x000000000008789c */ /* 0x000fe40003f4f070 */
[----:B---3--:R-:W-:-:S04]  /*0400*/  UISETP.NE.U32.AND UP0, UPT, UR6, URZ, UPT ;  /* 0x000000ff0600728c */ /* 0x008fc8000bf05070 */
[----:B------:R-:W-:-:S04]  /*0410*/  UISETP.NE.AND.EX UP0, UPT, UR7, URZ, UPT, UP0 ;  /* 0x000000ff0700728c */ /* 0x000fc8000bf05300 */
[----:B------:R-:W-:-:S04]  /*0420*/  UISETP.EQ.OR.EX UP3, UPT, UR5, URZ, !UP0, UP1 ;  /* 0x000000ff0500728c */ /* 0x000fc8000c762710 */
[----:B------:R-:W-:-:S05]  /*0430*/  UP2UR UR53, UPR, URZ, 0x8 ;  /* 0x00000008ff357883 */ /* 0x000fca0008000000 */
[----:B------:R-:W-:Y:S07]  /*0440*/  BRA.U !UP3, `(.L_x_8) ;  /* 0x000000010b207547 */ /* 0x000fee000b800000 */
[----:B------:R-:W-:Y:S01]  /*0450*/  UISETP.NE.U32.AND UP2, UPT, UR4, URZ, UPT ;  /* 0x000000ff0400728c */ /* 0x000fe2000bf45070 */
[----:B-----5:R-:W-:Y:S01]  /*0460*/  FSETP.NEU.AND P0, PT, R35, RZ, PT ;  /* 0x000000ff2300720b */ /* 0x020fe20003f0d000 */
[----:B------:R-:W-:Y:S02]  /*0470*/  USEL UR4, URZ, 0xffffffff, UP0 ;  /* 0xffffffffff047887 */ /* 0x000fe40008000000 */
[----:B------:R-:W-:-:S10]  /*0480*/  UISETP.NE.AND.EX UP2, UPT, UR5, URZ, UPT, UP2 ;  /* 0x000000ff0500728c */ /* 0x000fd4000bf45320 */
[----:B------:R-:W-:Y:S01]  /*0490*/  VOTEU.ANY UP1, P0 ;  /* 0x0000000000ff7886 */ /* 0x000fe20000020100 */
[----:B------:R-:W-:-:S04]  /*04a0*/  @!UP2 USEL UR4, URZ, 0xffffffff, UP1 ;  /* 0xffffffffff04a887 */ /* 0x000fc80008800000 */
[----:B------:R-:W-:-:S04]  /*04b0*/  ULOP3.LUT UR4, UR4, 0x1, URZ, 0xc0, !UPT ;  /* 0x0000000104047892 */ /* 0x000fc8000f8ec0ff */
[----:B------:R-:W-:-:S11]  /*04c0*/  UISETP.NE.U32.AND UP2, UPT, UR4, 0x1, UPT ;  /* 0x000000010400788c */ /* 0x000fd6000bf45070 */
.L_x_8:
[----:B-12---:R-:W1:Y:S01]  /*04d0*/  SHFL.IDX PT, R2, R65, RZ, 0x1f ;  /* 0x00001fff41027589 */ /* 0x006e6200000e0000 */
[----:B------:R-:W-:-:S04]  /*04e0*/  UISETP.NE.AND UP1, UPT, UR8, 0x2, UPT ;  /* 0x000000020800788c */ /* 0x000fc8000bf25270 */
[----:B------:R-:W-:Y:S01]  /*04f0*/  USEL UR6, URZ, 0x1, UP1 ;  /* 0x00000001ff067887 */ /* 0x000fe20008800000 */
[----:B-1----:R-:W-:-:S13]  /*0500*/  ISETP.NE.AND P0, PT, R2, RZ, PT ;  /* 0x000000ff0200720c */ /* 0x002fda0003f05270 */
[----:B------:R-:W-:Y:S05]  /*0510*/  @P0 BRA `(.L_x_9) ;  /* 0x00000000009c0947 */ /* 0x000fea0003800000 */
[----:B------:R-:W-:Y:S01]  /*0520*/  ELECT P0, URZ, PT ;  /* 0x0000000000ff782f */ /* 0x000fe20003800000 */
[----:B------:R-:W-:-:S12]  /*0530*/  BSSY.RECONVERGENT B0, `(.L_x_9) ;  /* 0x0000025000007945 */ /* 0x000fd80003800200 */
[----:B------:R-:W-:Y:S05]  /*0540*/  @!P0 BRA `(.L_x_10) ;  /* 0x00000000008c8947 */ /* 0x000fea0003800000 */
[----:B------:R-:W1:Y:S01]  /*0550*/  S2UR UR5, SR_CgaCtaId ;  /* 0x00000000000579c3 */ /* 0x000e620000008800 */
[----:B------:R-:W-:Y:S01]  /*0560*/  UMOV UR7, 0x400 ;  /* 0x0000040000077882 */ /* 0x000fe20000000000 */
[----:B------:R-:W-:Y:S02]  /*0570*/  UMOV UR4, 0x1 ;  /* 0x0000000100047882 */ /* 0x000fe40000000000 */
[----:B------:R-:W-:-:S04]  /*0580*/  UIADD3 UR10, UPT, UPT, -UR4, 0x100000, URZ ;  /* 0x00100000040a7890 */ /* 0x000fc8000fffe1ff */
[----:B------:R-:W-:Y:S02]  /*0590*/  USHF.L.U32 UR11, UR10, 0xb, URZ ;  /* 0x0000000b0a0b7899 */ /* 0x000fe400080006ff */
[----:B------:R-:W-:Y:S02]  /*05a0*/  USHF.L.U32 UR10, UR10, 0x1, URZ ;  /* 0x000000010a0a7899 */ /* 0x000fe400080006ff */
[----:B-1----:R-:W-:Y:S01]  /*05b0*/  ULEA UR5, UR5, UR7, 0x18 ;  /* 0x0000000705057291 */ /* 0x002fe2000f8ec0ff */
[----:B------:R-:W1:Y:S11]  /*05c0*/  FENCE.VIEW.ASYNC.S ;  /* 0x00000000000073c6 */ /* 0x000e760000000000 */
[----:B-1----:R1:W2:Y:S01]  /*05d0*/  SYNCS.EXCH.64 URZ, [UR5], UR10 ;  /* 0x0000000a05ff75b2 */ /* 0x0022a20008000100 */
[----:B------:R1:W3:Y:S01]  /*05e0*/  SYNCS.EXCH.64 URZ, [UR5+0x68], UR10 ;  /* 0x0000680a05ff75b2 */ /* 0x0002e20008000100 */
[----:B------:R1:W4:Y:S01]  /*05f0*/  SYNCS.EXCH.64 URZ, [UR5+0x8], UR10 ;  /* 0x0000080a05ff75b2 */ /* 0x0003220008000100 */
[----:B------:R1:W1:Y:S01]  /*0600*/  SYNCS.EXCH.64 URZ, [UR5+0x70], UR10 ;  /* 0x0000700a05ff75b2 */ /* 0x0002620008000100 */
        /* <DEDUP_REMOVED lines=22> */
[----:B--234-:R-:W-:Y:S01]  /*0770*/  NOP ;  /* 0x0000000000007918 */ /* 0x01cfe20000000000 */
.L_x_10:
[----:B-1----:R-:W-:Y:S05]  /*0780*/  BSYNC.RECONVERGENT B0 ;  /* 0x0000000000007941 */ /* 0x002fea0003800200 */
.L_x_9:
[----:B------:R-:W1:Y:S01]  /*0790*/  SHFL.IDX PT, R2, R65, RZ, 0x1f ;  /* 0x00001fff41027589 */ /* 0x000e6200000e0000 */
[----:B------:R-:W-:Y:S01]  /*07a0*/  NOP ;  /* 0x0000000000007918 */ /* 0x000fe20000000000 */
[----:B-1----:R-:W-:-:S13]  /*07b0*/  ISETP.NE.AND P0, PT, R2, 0x1, PT ;  /* 0x000000010200780c */ /* 0x002fda0003f05270 */
[----:B------:R-:W-:Y:S05]  /*07c0*/  @P0 BRA `(.L_x_11) ;  /* 0x0000000000500947 */ /* 0x000fea0003800000 */
[----:B------:R-:W1:Y:S01]  /*07d0*/  S2UR UR7, SR_CgaCtaId ;  /* 0x00000000000779c3 */ /* 0x000e620000008800 */
[----:B------:R-:W-:Y:S01]  /*07e0*/  UMOV UR9, 0x400 ;  /* 0x0000040000097882 */ /* 0x000fe20000000000 */
[----:B------:R-:W-:Y:S01]  /*07f0*/  UMOV UR5, 0x20 ;  /* 0x0000002000057882 */ /* 0x000fe20000000000 */
[----:B------:R-:W-:Y:S01]  /*0800*/  UMOV UR4, 0x80 ;  /* 0x0000008000047882 */ /* 0x000fe20000000000 */
[----:B------:R-:W-:-:S04]  /*0810*/  UIADD3 UR10, UPT, UPT, -UR5, 0x100000, URZ ;  /* 0x00100000050a7890 */ /* 0x000fc8000fffe1ff */
[----:B------:R-:W-:Y:S02]  /*0820*/  USHF.L.U32 UR11, UR10, 0xb, URZ ;  /* 0x0000000b0a0b7899 */ /* 0x000fe400080006ff */
[----:B------:R-:W-:Y:S02]  /*0830*/  USHF.L.U32 UR10, UR10, 0x1, URZ ;  /* 0x000000010a0a7899 */ /* 0x000fe400080006ff */
[----:B------:R-:W-:-:S04]  /*0840*/  UIADD3 UR4, UPT, UPT, -UR4, 0x100000, URZ ;  /* 0x0010000004047890 */ /* 0x000fc8000fffe1ff */
[----:B------:R-:W-:Y:S02]  /*0850*/  USHF.L.U32 UR5, UR4, 0xb, URZ ;  /* 0x0000000b04057899 */ /* 0x000fe400080006ff */
[----:B------:R-:W-:Y:S01]  /*0860*/  USHF.L.U32 UR4, UR4, 0x1, URZ ;  /* 0x0000000104047899 */ /* 0x000fe200080006ff */
[----:B------:R-:W-:Y:S01]  /*0870*/  ELECT P0, URZ, PT ;  /* 0x0000000000ff782f */ /* 0x000fe20003800000 */
[----:B-1----:R-:W-:Y:S01]  /*0880*/  ULEA UR7, UR7, UR9, 0x18 ;  /* 0x0000000907077291 */ /* 0x002fe2000f8ec0ff */
[----:B------:R-:W1:Y:S11]  /*0890*/  FENCE.VIEW.ASYNC.S ;  /* 0x00000000000073c6 */ /* 0x000e760000000000 */
[----:B-1----:R1:W2:Y:S01]  /*08a0*/  SYNCS.EXCH.64 URZ, [UR7+0xd0], UR10 ;  /* 0x0000d00a07ff75b2 */ /* 0x0022a20008000100 */
[----:B------:R1:W3:Y:S01]  /*08b0*/  SYNCS.EXCH.64 URZ, [UR7+0xe8], UR4 ;  /* 0x0000e80407ff75b2 */ /* 0x0002e20008000100 */
[----:B------:R1:W4:Y:S01]  /*08c0*/  SYNCS.EXCH.64 URZ, [UR7+0xd8], UR10 ;  /* 0x0000d80a07ff75b2 */ /* 0x0003220008000100 */
[----:B------:R1:W1:Y:S01]  /*08d0*/  SYNCS.EXCH.64 URZ, [UR7+0xf0], UR4 ;  /* 0x0000f00407ff75b2 */ /* 0x0002620008000100 */
[----:B------:R1:W1:Y:S01]  /*08e0*/  SYNCS.EXCH.64 URZ, [UR7+0xe0], UR10 ;  /* 0x0000e00a07ff75b2 */ /* 0x0002620008000100 */
[----:B------:R1:W1:Y:S01]  /*08f0*/  SYNCS.EXCH.64 URZ, [UR7+0xf8], UR4 ;  /* 0x0000f80407ff75b2 */ /* 0x0002620008000100 */
[----:B------:R-:W-:Y:S01]  /*0900*/  NOP ;  /* 0x0000000000007918 */ /* 0x000fe20000000000 */
.L_x_11:
[----:B------:R-:W2:Y:S01]  /*0910*/  SHFL.IDX PT, R2, R65, RZ, 0x1f ;  /* 0x00001fff41027589 */ /* 0x000ea200000e0000 */
[----:B------:R-:W-:Y:S01]  /*0920*/  NOP ;  /* 0x0000000000007918 */ /* 0x000fe20000000000 */
[----:B--2---:R-:W-:-:S13]  /*0930*/  ISETP.NE.AND P0, PT, R2, 0x3, PT ;  /* 0x000000030200780c */ /* 0x004fda0003f05270 */
[----:B------:R-:W-:Y:S05]  /*0940*/  @P0 BRA `(.L_x_12) ;  /* 0x0000000000300947 */ /* 0x000fea0003800000 */
[----:B-1----:R-:W1:Y:S01]  /*0950*/  S2UR UR5, SR_CgaCtaId ;  /* 0x00000000000579c3 */ /* 0x002e620000008800 */
[----:B------:R-:W-:Y:S01]  /*0960*/  UMOV UR7, 0x400 ;  /* 0x0000040000077882 */ /* 0x000fe20000000000 */
[----:B------:R-:W-:Y:S01]  /*0970*/  UMOV UR4, 0x20 ;  /* 0x0000002000047882 */ /* 0x000fe20000000000 */
[----:B------:R-:W-:Y:S01]  /*0980*/  ELECT P0, URZ, PT ;  /* 0x0000000000ff782f */ /* 0x000fe20003800000 */
[----:B------:R-:W-:-:S04]  /*0990*/  UIADD3 UR10, UPT, UPT, -UR4, 0x100000, URZ ;  /* 0x00100000040a7890 */ /* 0x000fc8000fffe1ff */
[----:B------:R-:W-:Y:S02]  /*09a0*/  USHF.L.U32 UR11, UR10, 0xb, URZ ;  /* 0x0000000b0a0b7899 */ /* 0x000fe400080006ff */
[----:B------:R-:W-:Y:S02]  /*09b0*/  USHF.L.U32 UR10, UR10, 0x1, URZ ;  /* 0x000000010a0a7899 */ /* 0x000fe400080006ff */
[----:B-1----:R-:W-:Y:S01]  /*09c0*/  ULEA UR5, UR5, UR7, 0x18 ;  /* 0x0000000705057291 */ /* 0x002fe2000f8ec0ff */
[----:B------:R-:W1:Y:S11]  /*09d0*/  FENCE.VIEW.ASYNC.S ;  /* 0x00000000000073c6 */ /* 0x000e760000000000 */
[----:B-1----:R2:W1:Y:S01]  /*09e0*/  SYNCS.EXCH.64 URZ, [UR5+0x100], UR10 ;  /* 0x0001000a05ff75b2 */ /* 0x0024620008000100 */
[----:B------:R2:W1:Y:S02]  /*09f0*/  SYNCS.EXCH.64 URZ, [UR5+0x108], UR10 ;  /* 0x0001080a05ff75b2 */ /* 0x0004640008000100 */
[----:B--2---:R-:W-:Y:S01]  /*0a00*/  NOP ;  /* 0x0000000000007918 */ /* 0x004fe20000000000 */
.L_x_12:
[----:B------:R-:W2:Y:S01]  /*0a10*/  SHFL.IDX PT, R2, R65, RZ, 0x1f ;  /* 0x00001fff41027589 */ /* 0x000ea200000e0000 */
[----:B------:R-:W-:Y:S01]  /*0a20*/  NOP ;  /* 0x0000000000007918 */ /* 0x000fe20000000000 */
[----:B--2---:R-:W-:-:S13]  /*0a30*/  ISETP.NE.AND P0, PT, R2, 0x4, PT ;  /* 0x000000040200780c */ /* 0x004fda0003f05270 */
[----:B------:R-:W-:Y:S05]  /*0a40*/  @P0 BRA `(.L_x_13) ;  /* 0x00000000004c0947 */ /* 0x000fea0003800000 */
[----:B-1----:R-:W1:Y:S01]  /*0a50*/  S2UR UR5, SR_CgaCtaId ;  /* 0x00000000000579c3 */ /* 0x002e620000008800 */
[----:B------:R-:W-:Y:S01]  /*0a60*/  UMOV UR9, 0x100 ;  /* 0x0000010000097882 */ /* 0x000fe20000000000 */
[----:B------:R-:W-:Y:S01]  /*0a70*/  UMOV UR7, 0x400 ;  /* 0x0000040000077882 */ /* 0x000fe20000000000 */
[----:B------:R-:W-:Y:S01]  /*0a80*/  USEL UR9, UR9, 0xe0, UP2 ;  /* 0x000000e009097887 */ /* 0x000fe20009000000 */
[----:B------:R-:W-:Y:S01]  /*0a90*/  UMOV UR4, 0x1 ;  /* 0x0000000100047882 */ /* 0x000fe20000000000 */
[----:B------:R-:W-:Y:S01]  /*0aa0*/  ELECT P0, URZ, PT ;  /* 0x0000000000ff782f */ /* 0x000fe20003800000 */
[----:B------:R-:W-:-:S04]  /*0ab0*/  UIADD3 UR10, UPT, UPT, -UR4, 0x100000, URZ ;  /* 0x00100000040a7890 */ /* 0x000fc8000fffe1ff */
[----:B------:R-:W-:Y:S02]  /*0ac0*/  USHF.L.U32 UR11, UR10, 0xb, URZ ;  /* 0x0000000b0a0b7899 */ /* 0x000fe400080006ff */
[----:B------:R-:W-:Y:S02]  /*0ad0*/  USHF.L.U32 UR10, UR10, 0x1, URZ ;  /* 0x000000010a0a7899 */ /* 0x000fe400080006ff */
[----:B------:R-:W-:-:S04]  /*0ae0*/  UIADD3 UR12, UPT, UPT, -UR9, 0x100000, URZ ;  /* 0x00100000090c7890 */ /* 0x000fc8000fffe1ff */
[----:B------:R-:W-:Y:S02]  /*0af0*/  USHF.L.U32 UR13, UR12, 0xb, URZ ;  /* 0x0000000b0c0d7899 */ /* 0x000fe400080006ff */
[----:B------:R-:W-:Y:S02]  /*0b00*/  USHF.L.U32 UR12, UR12, 0x1, URZ ;  /* 0x000000010c0c7899 */ /* 0x000fe400080006ff */
[----:B-1----:R-:W-:Y:S01]  /*0b10*/  ULEA UR5, UR5, UR7, 0x18 ;  /* 0x0000000705057291 */ /* 0x002fe2000f8ec0ff */
[----:B------:R-:W1:Y:S11]  /*0b20*/  FENCE.VIEW.ASYNC.S ;  /* 0x00000000000073c6 */ /* 0x000e760000000000 */
[----:B-1----:R2:W1:Y:S01]  /*0b30*/  SYNCS.EXCH.64 URZ, [UR5+0x110], UR10 ;  /* 0x0001100a05ff75b2 */ /* 0x0024620008000100 */
[----:B------:R2:W1:Y:S01]  /*0b40*/  SYNCS.EXCH.64 URZ, [UR5+0x120], UR12 ;  /* 0x0001200c05ff75b2 */ /* 0x0004620008000100 */
[----:B------:R2:W1:Y:S01]  /*0b50*/  SYNCS.EXCH.64 URZ, [UR5+0x118], UR10 ;  /* 0x0001180a05ff75b2 */ /* 0x0004620008000100 */
[----:B------:R2:W1:Y:S02]  /*0b60*/  SYNCS.EXCH.64 URZ, [UR5+0x128], UR12 ;  /* 0x0001280c05ff75b2 */ /* 0x0004640008000100 */
[----:B--2---:R-:W-:Y:S01]  /*0b70*/  NOP ;  /* 0x0000000000007918 */ /* 0x004fe20000000000 */
.L_x_13:
[----:B------:R-:W2:Y:S01]  /*0b80*/  SHFL.IDX PT, R2, R65, RZ, 0x1f ;  /* 0x00001fff41027589 */ /* 0x000ea200000e0000 */
[----:B------:R-:W-:Y:S01]  /*0b90*/  NOP ;  /* 0x0000000000007918 */ /* 0x000fe20000000000 */
[----:B--2---:R-:W-:-:S13]  /*0ba0*/  ISETP.NE.AND P0, PT, R2, 0x5, PT ;  /* 0x000000050200780c */ /* 0x004fda0003f05270 */
[----:B------:R-:W-:Y:S05]  /*0bb0*/  @P0 BRA `(.L_x_14) ;  /* 0x0000000000580947 */ /* 0x000fea0003800000 */
[----:B-1----:R-:W1:Y:S01]  /*0bc0*/  S2UR UR7, SR_CgaCtaId ;  /* 0x00000000000779c3 */ /* 0x002e620000008800 */
        /* <DEDUP_REMOVED lines=12> */
[----:B-1----:R2:W1:Y:S01]  /*0c90*/  SYNCS.EXCH.64 URZ, [UR7+0x130], UR10 ;  /* 0x0001300a07ff75b2 */ /* 0x0024620008000100 */
[----:B------:R2:W1:Y:S01]  /*0ca0*/  SYNCS.EXCH.64 URZ, [UR7+0x150], UR4 ;  /* 0x0001500407ff75b2 */ /* 0x0004620008000100 */
[----:B------:R2:W1:Y:S01]  /*0cb0*/  SYNCS.EXCH.64 URZ, [UR7+0x138], UR10 ;  /* 0x0001380a07ff75b2 */ /* 0x0004620008000100 */
[----:B------:R2:W1:Y:S01]  /*0cc0*/  SYNCS.EXCH.64 URZ, [UR7+0x158], UR4 ;  /* 0x0001580407ff75b2 */ /* 0x0004620008000100 */
[----:B------:R2:W1:Y:S01]  /*0cd0*/  SYNCS.EXCH.64 URZ, [UR7+0x140], UR10 ;  /* 0x0001400a07ff75b2 */ /* 0x0004620008000100 */
[----:B------:R2:W1:Y:S01]  /*0ce0*/  SYNCS.EXCH.64 URZ, [UR7+0x160], UR4 ;  /* 0x0001600407ff75b2 */ /* 0x0004620008000100 */
[----:B------:R2:W1:Y:S01]  /*0cf0*/  SYNCS.EXCH.64 URZ, [UR7+0x148], UR10 ;  /* 0x0001480a07ff75b2 */ /* 0x0004620008000100 */
[----:B------:R2:W1:Y:S02]  /*0d00*/  SYNCS.EXCH.64 URZ, [UR7+0x168], UR4 ;  /* 0x0001680407ff75b2 */ /* 0x0004640008000100 */
[----:B--2---:R-:W-:Y:S01]  /*0d10*/  NOP ;  /* 0x0000000000007918 */ /* 0x004fe20000000000 */
.L_x_14:
        /* <DEDUP_REMOVED lines=18> */
.L_x_15:
[----:B-1----:R-:W1:Y:S01]  /*0e40*/  S2UR UR5, SR_CTAID.X ;  /* 0x00000000000579c3 */ /* 0x002e620000002500 */
[----:B------:R-:W-:-:S05]  /*0e50*/  CS2R.32 R59, SR_CgaSize ;  /* 0x00000000003b7805 */ /* 0x000fca0000008a00 */
[----:B------:R-:W-:-:S05]  /*0e60*/  IMAD R59, R59, -0xa0, RZ ;  /* 0xffffff603b3b7824 */ /* 0x000fca00078e02ff */
[----:B------:R-:W-:-:S14]  /*0e70*/  R2UR UR9, R59 ;  /* 0x000000003b0972ca */ /* 0x000fdc00000e0000 */
[----:B------:R-:W2:Y:S01]  /*0e80*/  LDCU UR9, c[0x0][UR9+0x2b0] ;  /* 0x00005600090977ac */ /* 0x000ea20008000800 */
[----:B------:R-:W-:Y:S01]  /*0e90*/  NOP ;  /* 0x0000000000007918 */ /* 0x000fe20000000000 */
[----:B------:R-:W-:-:S05]  /*0ea0*/  CS2R.32 R59, SR_CgaSize ;  /* 0x00000000003b7805 */ /* 0x000fca0000008a00 */
[----:B------:R-:W-:-:S05]  /*0eb0*/  IMAD R59, R59, -0xa0, RZ ;  /* 0xffffff603b3b7824 */ /* 0x000fca00078e02ff */
[----:B------:R-:W-:-:S14]  /*0ec0*/  R2UR UR7, R59 ;  /* 0x000000003b0772ca */ /* 0x000fdc00000e0000 */
[----:B------:R-:W3:Y:S01]  /*0ed0*/  LDCU UR7, c[0x0][UR7+0x2b4] ;  /* 0x00005680070777ac */ /* 0x000ee20008000800 */
[----:B------:R-:W4:Y:S08]  /*0ee0*/  S2UR UR4, SR_CTAID.Y ;  /* 0x00000000000479c3 */ /* 0x000f300000002600 */
[----:B------:R-:W3:Y:S01]  /*0ef0*/  LDC R10, c[0x0][0xb24] ;  /* 0x0002c900ff0a7b82 */ /* 0x000ee20000000800 */
[----:B-1----:R-:W-:-:S02]  /*0f00*/  I2FP.F32.U32 R59, UR5 ;  /* 0x00000005003b7c45 */ /* 0x002fc40008201000 */
[----:B------:R-:W-:-:S05]  /*0f10*/  CS2R.32 R3, SR_CgaSize ;  /* 0x0000000000037805 */ /* 0x000fca0000008a00 */
[----:B------:R-:W-:-:S06]  /*0f20*/  IMAD R3, R3, -0xa0, RZ ;  /* 0xffffff6003037824 */ /* 0x000fcc00078e02ff */
[----:B------:R-:W1:Y:S01]  /*0f30*/  LDC R3, c[0x0][R3+0x2a0] ;  /* 0x0000a80003037b82 */ /* 0x000e620000000800 */
[----:B------:R-:W-:Y:S01]  /*0f40*/  MOV R21, UR5 ;  /* 0x0000000500157c02 */ /* 0x000fe20008000f00 */
[----:B--2---:R-:W-:Y:S01]  /*0f50*/  FMUL R59, R59, UR9 ;  /* 0x000000093b3b7c20 */ /* 0x004fe20008400000 */
[----:B----4-:R-:W-:Y:S02]  /*0f60*/  I2FP.F32.U32 R58, UR4 ;  /* 0x00000004003a7c45 */ /* 0x010fe40008201000 */
[----:B------:R-:W-:-:S05]  /*0f70*/  CS2R.32 R2, SR_CgaSize ;  /* 0x0000000000027805 */ /* 0x000fca0000008a00 */
[----:B------:R-:W-:-:S06]  /*0f80*/  IMAD R2, R2, -0xa0, RZ ;  /* 0xffffff6002027824 */ /* 0x000fcc00078e02ff */
[----:B------:R-:W2:Y:S01]  /*0f90*/  LDC R2, c[0x0][R2+0x2a4] ;  /* 0x0000a90002027b82 */ /* 0x000ea20000000800 */
[----:B------:R-:W-:Y:S01]  /*0fa0*/  MOV R20, UR4 ;  /* 0x0000000400147c02 */ /* 0x000fe20008000f00 */
[----:B------:R-:W4:Y:S01]  /*0fb0*/  F2I.U32.TRUNC.NTZ R59, R59 ;  /* 0x0000003b003b7305 */ /* 0x000f22000020f000 */
[----:B---3--:R-:W-:-:S05]  /*0fc0*/  FMUL R58, R58, UR7 ;  /* 0x000000073a3a7c20 */ /* 0x008fca0008400000 */
[----:B------:R-:W-:Y:S01]  /*0fd0*/  BAR.SYNC.DEFER_BLOCKING 0x0 ;  /* 0x0000000000007b1d */ /* 0x000fe20000010000 */
[----:B------:R-:W-:-:S05]  /*0fe0*/  ISETP.GE.AND P0, PT, R10, 0x1, PT ;  /* 0x000000010a00780c */ /* 0x000fca0003f06270 */
[----:B------:R-:W3:Y:S02]  /*0ff0*/  F2I.U32.TRUNC.NTZ R58, R58 ;  /* 0x0000003a003a7305 */ /* 0x000ee4000020f000 */
[----:B------:R-:W2:Y:S01]  /*1000*/  S2UR UR36, SR_CTAID.Z ;  /* 0x00000000002479c3 */ /* 0x000ea20000002700 */
[----:B----4-:R-:W-:-:S05]  /*1010*/  IADD3 R59, PT, PT, -R59, RZ, RZ ;  /* 0x000000ff3b3b7210 */ /* 0x010fca0007ffe1ff */
[----:B-1----:R-:W-:Y:S01]  /*1020*/  IMAD R59, R3, R59, UR5 ;  /* 0x00000005033b7e24 */ /* 0x002fe2000f8e023b */
[----:B---3--:R-:W-:-:S05]  /*1030*/  IADD3 R58, PT, PT, -R58, RZ, RZ ;  /* 0x000000ff3a3a7210 */ /* 0x008fca0007ffe1ff */
[----:B--2---:R-:W-:Y:S01]  /*1040*/  IMAD R58, R2, R58, UR4 ;  /* 0x00000004023a7e24 */ /* 0x004fe2000f8e023a */
[----:B------:R-:W-:Y:S06]  /*1050*/  @!P0 BRA `(.L_x_16) ;  /* 0x0000000000b88947 */ /* 0x000fec0003800000 */
[----:B------:R-:W1:Y:S01]  /*1060*/  LDC.64 R4, c[0x0][0xb18] ;  /* 0x0002c600ff047b82 */ /* 0x000e620000000a00 */
[----:B------:R-:W-:-:S07]  /*1070*/  ISETP.NE.AND P0, PT, R10, 0x1, PT ;  /* 0x000000010a00780c */ /* 0x000fce0003f05270 */
[----:B------:R-:W2:Y:S08]  /*1080*/  LDC R9, c[0x0][0xb0c] ;  /* 0x0002c300ff097b82 */ /* 0x000eb00000000800 */
[----:B------:R-:W3:Y:S08]  /*1090*/  LDC R12, c[0x0][0x370] ;  /* 0x0000dc00ff0c7b82 */ /* 0x000ef00000000800 */
[----:B------:R-:W4:Y:S01]  /*10a0*/  LDC R11, c[0x0][0x374] ;  /* 0x0000dd00ff0b7b82 */ /* 0x000f220000000800 */
[----:B-1----:R-:W-:-:S07]  /*10b0*/  ISETP.NE.AND P1, PT, R4, 0x1, PT ;  /* 0x000000010400780c */ /* 0x002fce0003f25270 */
[----:B------:R-:W3:Y:S01]  /*10c0*/  LDC.64 R6, c[0x0][0xb10] ;  /* 0x0002c400ff067b82 */ /* 0x000ee20000000a00 */
[----:B--2---:R-:W-:-:S07]  /*10d0*/  ISETP.NE.AND P2, PT, R9, 0x1, PT ;  /* 0x000000010900780c */ /* 0x004fce0003f45270 */
[----:B------:R-:W1:Y:S08]  /*10e0*/  LDC R8, c[0x0][0xb20] ;  /* 0x0002c800ff087b82 */ /* 0x000e700000000800 */
[----:B------:R-:W2:Y:S01]  /*10f0*/  LDC.64 R2, c[0x0][0xb28] ;  /* 0x0002ca00ff027b82 */ /* 0x000ea20000000a00 */
[----:B----4-:R-:W-:-:S04]  /*1100*/  IMAD.HI.U32 R13, R11, R5, RZ ;  /* 0x000000050b0d7227 */ /* 0x010fc800078e00ff */
[----:B------:R-:W-:-:S04]  /*1110*/  IMAD.HI.U32 R5, R20, R5, RZ ;  /* 0x0000000514057227 */ /* 0x000fc800078e00ff */
[----:B---3--:R-:W-:-:S05]  /*1120*/  IMAD.HI.U32 R14, R12, R6, RZ ;  /* 0x000000060c0e7227 */ /* 0x008fca00078e00ff */
[-C--:B------:R-:W-:Y:S01]  /*1130*/  @P2 SHF.R.U32.HI R12, RZ, R7.reuse, R14 ;  /* 0x00000007ff0c2219 */ /* 0x080fe2000001160e */
[----:B------:R-:W-:Y:S01]  /*1140*/  IMAD.HI.U32 R14, R21, R6, RZ ;  /* 0x00000006150e7227 */ /* 0x000fe200078e00ff */
[-C--:B-1----:R-:W-:Y:S02]  /*1150*/  @P1 SHF.R.U32.HI R11, RZ, R8.reuse, R13 ;  /* 0x00000008ff0b1219 */ /* 0x082fe4000001160d */
[----:B------:R-:W-:Y:S02]  /*1160*/  SHF.R.U32.HI R5, RZ, R8, R5 ;  /* 0x00000008ff057219 */ /* 0x000fe40000011605 */
[----:B------:R-:W-:Y:S02]  /*1170*/  SHF.R.U32.HI R14, RZ, R7, R14 ;  /* 0x00000007ff0e7219 */ /* 0x000fe4000001160e */
[----:B------:R-:W-:Y:S01]  /*1180*/  SEL R5, R20, R5, !P1 ;  /* 0x0000000514057207 */ /* 0x000fe20004800000 */
[----:B--2---:R-:W-:Y:S01]  /*1190*/  IMAD.HI.U32 R13, R11, R2, RZ ;  /* 0x000000020b0d7227 */ /* 0x004fe200078e00ff */
[----:B------:R-:W-:-:S03]  /*11a0*/  SEL R14, R21, R14, !P2 ;  /* 0x0000000e150e7207 */ /* 0x000fc60005000000 */
[----:B------:R-:W-:Y:S01]  /*11b0*/  IMAD.HI.U32 R6, R12, R2, RZ ;  /* 0x000000020c067227 */ /* 0x000fe200078e00ff */
[----:B------:R-:W-:-:S04]  /*11c0*/  @P0 SHF.R.U32.HI R11, RZ, R3, R13 ;  /* 0x00000003ff0b0219 */ /* 0x000fc8000001160d */
[----:B------:R-:W-:Y:S01]  /*11d0*/  @P0 SHF.R.U32.HI R12, RZ, R3, R6 ;  /* 0x00000003ff0c0219 */ /* 0x000fe20000011606 */
[----:B------:R-:W-:-:S04]  /*11e0*/  IMAD R11, R11, R10, RZ ;  /* 0x0000000a0b0b7224 */ /* 0x000fc800078e02ff */
[----:B------:R-:W-:Y:S01]  /*11f0*/  IMAD R6, R12, R10, RZ ;  /* 0x0000000a0c067224 */ /* 0x000fe200078e02ff */
[----:B------:R-:W-:-:S04]  /*1200*/  ISETP.GE.AND P1, PT, R5, R11, PT ;  /* 0x0000000b0500720c */ /* 0x000fc80003f26270 */
[----:B------:R-:W-:Y:S01]  /*1210*/  ISETP.GE.OR P1, PT, R14, R6, P1 ;  /* 0x000000060e00720c */ /* 0x000fe20000f26670 */
[----:B------:R-:W-:-:S05]  /*1220*/  IMAD.HI.U32 R6, R5, R2, RZ ;  /* 0x0000000205067227 */ /* 0x000fca00078e00ff */
[----:B------:R-:W-:-:S04]  /*1230*/  SHF.R.U32.HI R6, RZ, R3, R6 ;  /* 0x00000003ff067219 */ /* 0x000fc80000011606 */
[----:B------:R-:W-:-:S03]  /*1240*/  SEL R6, R5, R6, !P0 ;  /* 0x0000000605067207 */ /* 0x000fc60004000000 */
[----:B------:R-:W-:Y:S01]  /*1250*/  @!P1 IMAD.HI.U32 R7, R14, R2, RZ ;  /* 0x000000020e079227 */ /* 0x000fe200078e00ff */
[----:B------:R-:W-:-:S04]  /*1260*/  IADD3 R2, PT, PT, -R6, RZ, RZ ;  /* 0x000000ff06027210 */ /* 0x000fc80007ffe1ff */
[----:B------:R-:W-:Y:S01]  /*1270*/  @!P1 SHF.R.U32.HI R3, RZ, R3, R7 ;  /* 0x00000003ff039219 */ /* 0x000fe20000011607 */
[----:B------:R-:W-:Y:S01]  /*1280*/  IMAD R2, R10, R2, R5 ;  /* 0x000000020a027224 */ /* 0x000fe200078e0205 */
[----:B------:R-:W-:Y:S02]  /*1290*/  IADD3 R7, PT, PT, -R5, RZ, RZ ;  /* 0x000000ff05077210 */ /* 0x000fe40007ffe1ff */
[----:B------:R-:W-:-:S03]  /*12a0*/  @!P1 SEL R3, R14, R3, !P0 ;  /* 0x000000030e039207 */ /* 0x000fc60004000000 */
[----:B------:R-:W-:Y:S02]  /*12b0*/  IMAD R7, R4, R7, R20 ;  /* 0x0000000704077224 */ /* 0x000fe400078e0214 */
[--C-:B------:R-:W-:Y:S02]  /*12c0*/  @!P1 IMAD.IADD R6, R6, 0x1, -R3.reuse ;  /* 0x0000000106069824 */ /* 0x100fe400078e0a03 */
[----:B------:R-:W-:Y:S01]  /*12d0*/  @!P1 IMAD R3, R2, R12, R3 ;  /* 0x0000000c02039224 */ /* 0x000fe200078e0203 */
[----:B------:R-:W-:Y:S01]  /*12e0*/  IADD3 R2, PT, PT, -R14, RZ, RZ ;  /* 0x000000ff0e027210 */ /* 0x000fe20007ffe1ff */
[----:B------:R-:W-:Y:S02]  /*12f0*/  @!P1 IMAD R5, R6, R10, R14 ;  /* 0x0000000a06059224 */ /* 0x000fe400078e020e */
[----:B------:R-:W-:Y:S02]  /*1300*/  @!P1 IMAD.MOV.U32 R14, RZ, RZ, R3 ;  /* 0x000000ffff0e9224 */ /* 0x000fe400078e0003 */
[----:B------:R-:W-:-:S02]  /*1310*/  IMAD R2, R9, R2, R21 ;  /* 0x0000000209027224 */ /* 0x000fc400078e0215 */
[----:B------:R-:W-:Y:S02]  /*1320*/  IMAD R20, R5, R4, R7 ;  /* 0x0000000405147224 */ /* 0x000fe400078e0207 */
[----:B------:R-:W-:Y:S02]  /*1330*/  IMAD R21, R14, R9, R2 ;  /* 0x000000090e157224 */ /* 0x000fe400078e0202 */
.L_x_16:
[----:B------:R-:W1:Y:S01]  /*1340*/  LDCU UR4, c[0x0][0xb30] ;  /* 0x00016600ff0477ac */ /* 0x000e620008000800 */
[----:B------:R-:W2:Y:S08]  /*1350*/  S2UR UR37, SR_CgaCtaId ;  /* 0x00000000002579c3 */ /* 0x000eb00000008800 */
[----:B------:R-:W3:Y:S01]  /*1360*/  LDC R26, c[0x0][0xb24] ;  /* 0x0002c900ff1a7b82 */ /* 0x000ee20000000800 */
[----:B-1----:R-:W-:-:S09]  /*1370*/  UISETP.NE.AND UP1, UPT, UR4, 0x1, UPT ;  /* 0x000000010400788c */ /* 0x002fd2000bf25270 */
[----:B--2---:R-:W-:Y:S05]  /*1380*/  BRA.U UP1, `(.L_x_17) ;  /* 0x0000000101407547 */ /* 0x004fea000b800000 */
[----:B------:R-:W1:Y:S08]  /*1390*/  LDC.64 R4, c[0x0][0xb10] ;  /* 0x0002c400ff047b82 */ /* 0x000e700000000a00 */
[----:B------:R-:W2:Y:S08]  /*13a0*/  LDC.64 R2, c[0x0][0xb18] ;  /* 0x0002c600ff027b82 */ /* 0x000eb00000000a00 */
[----:B------:R-:W4:Y:S08]  /*13b0*/  LDC R6, c[0x0][0xb20] ;  /* 0x0002c800ff067b82 */ /* 0x000f300000000800 */
[----:B------:R-:W3:Y:S01]  /*13c0*/  LDC R7, c[0x0][0xb0c] ;  /* 0x0002c300ff077b82 */ /* 0x000ee20000000800 */
[----:B-1----:R-:W-:-:S05]  /*13d0*/  IMAD.HI.U32 R4, R21, R4, RZ ;  /* 0x0000000415047227 */ /* 0x002fca00078e00ff */
[----:B------:R-:W-:Y:S01]  /*13e0*/  SHF.R.U32.HI R4, RZ, R5, R4 ;  /* 0x00000005ff047219 */ /* 0x000fe20000011604 */
[----:B--2---:R-:W-:Y:S01]  /*13f0*/  IMAD.HI.U32 R3, R20, R3, RZ ;  /* 0x0000000314037227 */ /* 0x004fe200078e00ff */
[----:B------:R-:W-:-:S04]  /*1400*/  ISETP.NE.AND P0, PT, R2, 0x1, PT ;  /* 0x000000010200780c */ /* 0x000fc80003f05270 */
[----:B----4-:R-:W-:-:S04]  /*1410*/  SHF.R.U32.HI R3, RZ, R6, R3 ;  /* 0x00000006ff037219 */ /* 0x010fc80000011603 */
[----:B------:R-:W-:Y:S02]  /*1420*/  SEL R3, R20, R3, !P0 ;  /* 0x0000000314037207 */ /* 0x000fe40004000000 */
[----:B---3--:R-:W-:-:S04]  /*1430*/  ISETP.NE.AND P1, PT, R7, 0x1, PT ;  /* 0x000000010700780c */ /* 0x008fc80003f25270 */
[----:B------:R-:W-:-:S05]  /*1440*/  SEL R4, R21, R4, !P1 ;  /* 0x0000000415047207 */ /* 0x000fca0004800000 */
[----:B------:R-:W-:Y:S02]  /*1450*/  IMAD.IADD R5, R3, 0x1, -R4 ;  /* 0x0000000103057824 */ /* 0x000fe400078e0a04 */
[----:B------:R-:W-:Y:S02]  /*1460*/  IMAD.IADD R3, R4, 0x1, -R3 ;  /* 0x0000000104037824 */ /* 0x000fe400078e0a03 */
[----:B------:R-:W-:Y:S02]  /*1470*/  IMAD R21, R5, R7, R21 ;  /* 0x0000000705157224 */ /* 0x000fe400078e0215 */
[----:B------:R-:W-:-:S07]  /*1480*/  IMAD R20, R3, R2, R20 ;  /* 0x0000000203147224 */ /* 0x000fce00078e0214 */
.L_x_17:
[----:B------:R-:W-:Y:S01]  /*1490*/  BAR.SYNC.DEFER_BLOCKING 0x0 ;  /* 0x0000000000007b1d */ /* 0x000fe20000010000 */
[----:B------:R-:W-:Y:S01]  /*14a0*/  UISETP.NE.AND UP1, UPT, UR8, 0x2, UPT ;  /* 0x000000020800788c */ /* 0x000fe2000bf25270 */
[----:B------:R-:W-:Y:S02]  /*14b0*/  ISETP.NE.OR P5, PT, R0, 0x2, !P5 ;  /* 0x000000020000780c */ /* 0x000fe40006fa5670 */
[----:B------:R-:W-:-:S06]  /*14c0*/  LOP3.LUT R2, R70, 0x1f, RZ, 0xc0, !PT ;  /* 0x0000001f46027812 */ /* 0x000fcc00078ec0ff */
[----:B------:R-:W-:Y:S05]  /*14d0*/  BRA.U UP1, `(.L_x_18) ;  /* 0x0000001501987547 */ /* 0x000fea000b800000 */
[----:B------:R-:W1:Y:S01]  /*14e0*/  LDCU UR13, c[0x0][0x38c] ;  /* 0x00007180ff0d77ac */ /* 0x000e620008000800 */
[----:B------:R-:W2:Y:S01]  /*14f0*/  LDC R8, c[0x0][0x370] ;  /* 0x0000dc00ff087b82 */ /* 0x000ea20000000800 */
[----:B------:R-:W-:Y:S01]  /*1500*/  PLOP3.LUT P1, PT, PT, PT, UP2, 0x80, 0x8 ;  /* 0x000000000008781c */ /* 0x000fe20003f2f028 */
[----:B------:R-:W-:Y:S01]  /*1510*/  IMAD.MOV.U32 R15, RZ, RZ, 0x1 ;  /* 0x00000001ff0f7424 */ /* 0x000fe200078e00ff */
[----:B------:R-:W-:Y:S01]  /*1520*/  ISETP.EQ.OR P4, PT, R2, RZ, P5 ;  /* 0x000000ff0200720c */ /* 0x000fe20002f82670 */
[----:B------:R-:W-:Y:S01]  /*1530*/  IMAD.MOV.U32 R14, RZ, RZ, RZ ;  /* 0x000000ffff0e7224 */ /* 0x000fe200078e00ff */
[----:B------:R-:W-:Y:S02]  /*1540*/  PLOP3.LUT P1, PT, P1, PT, PT, 0x8, 0x80 ;  /* 0x000000000080781c */ /* 0x000fe40000f2e170 */
[----:B------:R-:W-:Y:S01]  /*1550*/  CS2R R12, SRZ ;  /* 0x00000000000c7805 */ /* 0x000fe2000001ff00 */
[----:B------:R-:W-:Y:S01]  /*1560*/  IMAD.MOV.U32 R11, RZ, RZ, 0x1 ;  /* 0x00000001ff0b7424 */ /* 0x000fe200078e00ff */
[----:B------:R-:W4:Y:S01]  /*1570*/  LDC R0, c[0x0][0x374] ;  /* 0x0000dd00ff007b82 */ /* 0x000f220000000800 */
[----:B------:R-:W2:Y:S01]  /*1580*/  LDCU.64 UR22, c[0x0][0x348] ;  /* 0x00006900ff1677ac */ /* 0x000ea20008000a00 */
[----:B------:R-:W-:Y:S01]  /*1590*/  UMOV UR6, URZ ;  /* 0x000000ff00067c82 */ /* 0x000fe20008000000 */
[----:B-1----:R-:W-:-:S04]  /*15a0*/  UIADD3 UR5, UPT, UPT, UR13, 0x3f, URZ ;  /* 0x0000003f0d057890 */ /* 0x002fc8000fffe0ff */
[----:B------:R-:W-:-:S04]  /*15b0*/  USHF.R.S32.HI UR4, URZ, 0x1f, UR5 ;  /* 0x0000001fff047899 */ /* 0x000fc80008011405 */
[----:B------:R-:W-:-:S04]  /*15c0*/  ULEA.HI UR4, UR4, UR5, URZ, 0x6 ;  /* 0x0000000504047291 */ /* 0x000fc8000f8f30ff */
[----:B------:R-:W-:Y:S02]  /*15d0*/  USHF.R.S32.HI UR15, URZ, 0x6, UR4 ;  /* 0x00000006ff0f7899 */ /* 0x000fe40008011404 */
[----:B------:R-:W-:Y:S02]  /*15e0*/  UIADD3 UR4, UPT, UPT, UR13, -0x1, URZ ;  /* 0xffffffff0d047890 */ /* 0x000fe4000fffe0ff */
[----:B------:R-:W-:Y:S02]  /*15f0*/  UISETP.LT.U32.AND UP0, UPT, UR15, 0xd, UPT ;  /* 0x0000000d0f00788c */ /* 0x000fe4000bf01070 */
[----:B------:R-:W-:Y:S02]  /*1600*/  UISETP.GE.U32.AND UP1, UPT, UR4, -0x7f, UPT ;  /* 0xffffff810400788c */ /* 0x000fe4000bf26070 */
[----:B------:R-:W-:Y:S02]  /*1610*/  USEL UR14, UR15, 0xd, UP0 ;  /* 0x0000000d0f0e7887 */ /* 0x000fe40008000000 */
[----:B------:R-:W-:-:S02]  /*1620*/  UIADD3 UR13, UPT, UPT, UR13, 0x7e, URZ ;  /* 0x0000007e0d0d7890 */ /* 0x000fc4000fffe0ff */
[----:B------:R-:W-:Y:S02]  /*1630*/  UIADD3 UR5, UPT, UPT, UR14, -0x1, URZ ;  /* 0xffffffff0e057890 */ /* 0x000fe4000fffe0ff */
[----:B------:R-:W-:-:S03]  /*1640*/  UIADD3 UR7, UPT, UPT, UR15, -UR14, URZ ;  /* 0x8000000e0f077290 */ /* 0x000fc6000fffe0ff */
[----:B------:R-:W-:-:S04]  /*1650*/  @UP1 UIADD3 UR5, UPT, UPT, UR14, URZ, URZ ;  /* 0x000000ff0e051290 */ /* 0x000fc8000fffe0ff */
[----:B--2---:R-:W-:-:S12]  /*1660*/  UIADD3 UR5, UPT, UPT, UR5, 0x1, URZ ;  /* 0x0000000105057890 */ /* 0x004fd8000fffe0ff */
.L_x_36:
[----:B------:R-:W-:Y:S01]  /*1670*/  UISETP.NE.AND UP0, UPT, UR37, URZ, UPT ;  /* 0x000000ff2500728c */ /* 0x000fe2000bf05270 */
[----:B------:R-:W1:Y:S08]  /*1680*/  S2UR UR37, SR_CgaCtaId ;  /* 0x00000000002579c3 */ /* 0x000e700000008800 */
[----:B------:R-:W-:Y:S05]  /*1690*/  BRA.U UP0, `(.L_x_19) ;  /* 0x0000000100347547 */ /* 0x000fea000b800000 */
[----:B------:R-:W2:Y:S01]  /*16a0*/  S2R R2, SR_CgaCtaId ;  /* 0x0000000000027919 */ /* 0x000ea20000008800 */
[----:B------:R-:W-:-:S04]  /*16b0*/  MOV R3, 0x400 ;  /* 0x0000040000037802 */ /* 0x000fc80000000f00 */
[----:B--2---:R-:W-:Y:S02]  /*16c0*/  LEA R2, R2, R3, 0x18 ;  /* 0x0000000302027211 */ /* 0x004fe400078ec0ff */
[----:B------:R-:W-:-:S03]  /*16d0*/  SHF.L.U32 R3, R11, 0x1f, RZ ;  /* 0x0000001f0b037819 */ /* 0x000fc600000006ff */
[----:B------:R-:W-:-:S04]  /*16e0*/  IMAD R2, R12, 0x8, R2 ;  /* 0x000000080c027824 */ /* 0x000fc800078e0202 */
[----:B------:R-:W2:Y:S02]  /*16f0*/  SYNCS.PHASECHK.TRANS64.TRYWAIT P0, [R2+URZ+0x180], R3 ;  /* 0x00018003020075a7 */ /* 0x000ea400080011ff */
[----:B--2---:R-:W-:Y:S05]  /*1700*/  @!P0 BRA `(.L_x_20) ;  /* 0x0000005c002c8947 */ /* 0x004fea0003800000 */
.L_x_125:
[----:B------:R-:W-:Y:S01]  /*1710*/  VIADD R12, R12, 0x1 ;  /* 0x000000010c0c7836 */ /* 0x000fe20000000000 */
[----:B------:R2:W-:Y:S04]  /*1720*/  SYNCS.ARRIVE.TRANS64.A1T0 RZ, [R2+URZ+0x170], RZ ;  /* 0x000170ff02ff79a7 */ /* 0x0005e800081000ff */
[----:B------:R-:W-:-:S04]  /*1730*/  ISETP.NE.AND P0, PT, R12, 0x2, PT ;  /* 0x000000020c00780c */ /* 0x000fc80003f05270 */
[----:B------:R-:W-:Y:S02]  /*1740*/  SEL R12, R12, RZ, P0 ;  /* 0x000000ff0c0c7207 */ /* 0x000fe40000000000 */
[----:B--2---:R-:W-:-:S04]  /*1750*/  SEL R2, RZ, 0x1, P0 ;  /* 0x00000001ff027807 */ /* 0x004fc80000000000 */
[----:B------:R-:W-:-:S07]  /*1760*/  LOP3.LUT R11, R11, R2, RZ, 0x3c, !PT ;  /* 0x000000020b0b7212 */ /* 0x000fce00078e3cff */
.L_x_19:
[----:B------:R-:W-:Y:S01]  /*1770*/  UMOV UR4, 0x400 ;  /* 0x0000040000047882 */ /* 0x000fe20000000000 */
[----:B------:R-:W-:Y:S01]  /*1780*/  SHF.L.U32 R2, R15, 0x1f, RZ ;  /* 0x0000001f0f027819 */ /* 0x000fe200000006ff */
[----:B-1----:R-:W-:Y:S01]  /*1790*/  ULEA UR4, UR37, UR4, 0x18 ;  /* 0x0000000425047291 */ /* 0x002fe2000f8ec0ff */
[----:B------:R-:W-:Y:S01]  /*17a0*/  R2UR UR35, R21 ;  /* 0x00000000152372ca */ /* 0x000fe200000e0000 */
[----:B------:R-:W-:Y:S01]  /*17b0*/  UISETP.GE.U32.AND UP0, UPT, UR13, 0x7f, UPT ;  /* 0x0000007f0d00788c */ /* 0x000fe2000bf06070 */
[----:B------:R-:W-:Y:S01]  /*17c0*/  R2UR UR11, R20 ;  /* 0x00000000140b72ca */ /* 0x000fe200000e0000 */
[----:B------:R-:W-:Y:S01]  /*17d0*/  ULEA UR8, UR6, UR4, 0x3 ;  /* 0x0000000406087291 */ /* 0x000fe2000f8e18ff */
[----:B------:R-:W-:-:S08]  /*17e0*/  UMOV UR24, URZ ;  /* 0x000000ff00187c82 */ /* 0x000fd00008000000 */
[----:B------:R1:W2:Y:S01]  /*17f0*/  SYNCS.PHASECHK.TRANS64.TRYWAIT P0, [UR8+0x68], R2 ;  /* 0x00006802ff0075a7 */ /* 0x0002a20008001108 */
[----:B------:R-:W-:Y:S02]  /*1800*/  USHF.L.U32 UR35, UR35, 0x6, URZ ;  /* 0x0000000623237899 */ /* 0x000fe400080006ff */
[----:B------:R-:W-:Y:S01]  /*1810*/  USHF.L.U32 UR11, UR11, 0x6, URZ ;  /* 0x000000060b0b7899 */ /* 0x000fe200080006ff */
[----:B------:R-:W-:Y:S11]  /*1820*/  BRA.U !UP0, `(.L_x_21) ;  /* 0x0000000108a47547 */ /* 0x000ff6000b800000 */
[----:B------:R-:W-:Y:S01]  /*1830*/  UMOV UR16, URZ ;  /* 0x000000ff00107c82 */ /* 0x000fe20008000000 */
[----:B------:R-:W-:-:S05]  /*1840*/  UMOV UR17, UR6 ;  /* 0x0000000600117c82 */ /* 0x000fca0008000000 */
.L_x_26:
[----:B-1----:R-:W-:Y:S01]  /*1850*/  ULEA UR33, UR17, UR4, 0x3 ;  /* 0x0000000411217291 */ /* 0x002fe2000f8e18ff */
[----:B--2---:R-:W-:Y:S01]  /*1860*/  @!P5 MOV R3, 0x4000 ;  /* 0x000040000003d802 */ /* 0x004fe20000000f00 */
[----:B--2---:R-:W-:Y:S10]  /*1870*/  @P0 BRA `(.L_x_22) ;  /* 0x00000000000c0947 */ /* 0x004ff40003800000 */
[----:B------:R-:W-:-:S04]  /*1880*/  SHF.L.U32 R4, R15, 0x1f, RZ ;  /* 0x0000001f0f047819 */ /* 0x000fc800000006ff */
[----:B------:R-:W2:Y:S02]  /*1890*/  SYNCS.PHASECHK.TRANS64.TRYWAIT P0, [UR33+0x68], R4 ;  /* 0x00006804ff0075a7 */ /* 0x000ea40008001121 */
[----:B--2---:R-:W-:Y:S05]  /*18a0*/  @!P0 BRA `(.L_x_23) ;  /* 0x0000005800d88947 */ /* 0x004fea0003800000 */
.L_x_22:
[----:B------:R2:W-:Y:S01]  /*18b0*/  @!P5 SYNCS.ARRIVE.TRANS64 RZ, [UR33], R3 ;  /* 0x00000003ffffd9a7 */ /* 0x0005e20008000021 */
[----:B------:R-:W-:Y:S04]  /*18c0*/  BSSY.RECONVERGENT B0, `(.L_x_24) ;  /* 0x0000003000007945 */ /* 0x000fe80003800200 */
[----:B------:R-:W-:Y:S05]  /*18d0*/  @P4 BRA `(.L_x_25) ;  /* 0x0000000000044947 */ /* 0x000fea0003800000 */
[----:B------:R-:W-:Y:S05]  /*18e0*/  BPT.TRAP 0x1 ;  /* 0x000000040000795c */ /* 0x000fea0000300000 */
.L_x_25:
[----:B------:R-:W-:Y:S05]  /*18f0*/  BSYNC.RECONVERGENT B0 ;  /* 0x0000000000007941 */ /* 0x000fea0003800200 */
.L_x_24:
[----:B------:R-:W-:Y:S02]  /*1900*/  UIADD3 UR6, UPT, UPT, UR17, 0x1, URZ ;  /* 0x0000000111067890 */ /* 0x000fe4000fffe0ff */
[----:B------:R-:W-:Y:S02]  /*1910*/  UIADD3 UR26, UP1, UPT, UR22, 0x80, URZ ;  /* 0x00000080161a7890 */ /* 0x000fe4000ff3e0ff */
[----:B------:R-:W-:Y:S02]  /*1920*/  UISETP.NE.AND UP0, UPT, UR6, 0xd, UPT ;  /* 0x0000000d0600788c */ /* 0x000fe4000bf05270 */
[----:B------:R-:W-:Y:S02]  /*1930*/  USHF.L.U32 UR34, UR16, 0x6, URZ ;  /* 0x0000000610227899 */ /* 0x000fe400080006ff */
[----:B------:R-:W-:Y:S02]  /*1940*/  USEL UR9, URZ, 0x1, UP0 ;  /* 0x00000001ff097887 */ /* 0x000fe40008000000 */
[----:B------:R-:W-:-:S02]  /*1950*/  USEL UR6, UR6, URZ, UP0 ;  /* 0x000000ff06067287 */ /* 0x000fc40008000000 */
[----:B------:R-:W-:Y:S02]  /*1960*/  UIADD3 UR20, UP0, UPT, UR22, 0x180, URZ ;  /* 0x0000018016147890 */ /* 0x000fe4000ff1e0ff */
[----:B------:R-:W-:Y:S01]  /*1970*/  ULEA UR8, UR6, UR4, 0x3 ;  /* 0x0000000406087291 */ /* 0x000fe2000f8e18ff */
[----:B------:R-:W-:Y:S01]  /*1980*/  LOP3.LUT R15, R15, UR9, RZ, 0x3c, !PT ;  /* 0x000000090f0f7c12 */ /* 0x000fe2000f8e3cff */
[----:B------:R-:W-:Y:S02]  /*1990*/  UIADD3.X UR27, UPT, UPT, URZ, UR23, URZ, UP1, !UPT ;  /* 0x00000017ff1b7290 */ /* 0x000fe40008ffe4ff */
[----:B------:R-:W-:Y:S01]  /*19a0*/  UIADD3.X UR21, UPT, UPT, URZ, UR23, URZ, UP0, !UPT ;  /* 0x00000017ff157290 */ /* 0x000fe200087fe4ff */
[----:B-1----:R-:W-:Y:S01]  /*19b0*/  SHF.L.U32 R2, R15, 0x1f, RZ ;  /* 0x0000001f0f027819 */ /* 0x002fe200000006ff */
[----:B------:R-:W-:Y:S01]  /*19c0*/  UMOV UR18, 0x0 ;  /* 0x0000000000127882 */ /* 0x000fe20000000000 */
[----:B------:R-:W-:Y:S01]  /*19d0*/  UMOV UR19, 0x10000000 ;  /* 0x1000000000137882 */ /* 0x000fe20000000000 */
[----:B------:R-:W-:Y:S01]  /*19e0*/  UMOV UR12, UR36 ;  /* 0x00000024000c7c82 */ /* 0x000fe20008000000 */
[----:B------:R1:W1:Y:S01]  /*19f0*/  SYNCS.PHASECHK.TRANS64.TRYWAIT P0, [UR8+0x68], R2 ;  /* 0x00006802ff0075a7 */ /* 0x0002620008001108 */
[----:B------:R-:W-:Y:S01]  /*1a00*/  ULEA UR8, UR17, UR4, 0xd ;  /* 0x0000000411087291 */ /* 0x000fe2000f8e68ff */
[----:B------:R-:W-:Y:S01]  /*1a10*/  UMOV UR9, UR33 ;  /* 0x0000002100097c82 */ /* 0x000fe20008000000 */
[----:B------:R-:W-:-:S02]  /*1a20*/  UMOV UR10, UR34 ;  /* 0x00000022000a7c82 */ /* 0x000fc40008000000 */
[----:B------:R-:W-:Y:S02]  /*1a30*/  UIADD3 UR32, UPT, UPT, UR8, 0x3400, URZ ;  /* 0x0000340008207890 */ /* 0x000fe4000fffe0ff */
[----:B------:R-:W-:Y:S02]  /*1a40*/  UIADD3 UR8, UPT, UPT, UR8, 0x1d400, URZ ;  /* 0x0001d40008087890 */ /* 0x000fe4000fffe0ff */
[----:B------:R-:W-:Y:S01]  /*1a50*/  UIADD3 UR16, UPT, UPT, UR16, 0x1, URZ ;  /* 0x0000000110107890 */ /* 0x000fe2000fffe0ff */
[----:B------:R-:W-:Y:S01]  /*1a60*/  UMOV UR24, UR5 ;  /* 0x0000000500187c82 */ /* 0x000fe20008000000 */
[----:B------:R-:W-:Y:S02]  /*1a70*/  UMOV UR17, UR6 ;  /* 0x0000000600117c82 */ /* 0x000fe40008000000 */
[----:B------:R-:W-:Y:S01]  /*1a80*/  UISETP.NE.AND UP0, UPT, UR16, UR5, UPT ;  /* 0x000000051000728c */ /* 0x000fe2000bf05270 */
[----:B------:R1:W-:Y:S02]  /*1a90*/  UTMALDG.3D [UR32], [UR26], desc[UR18] ;  /* 0x000012201a0075b4 */ /* 0x0003e40008011000 */
[----:B------:R1:W-:Y:S06]  /*1aa0*/  UTMALDG.3D [UR8], [UR20], desc[UR18] ;  /* 0x00001208140075b4 */ /* 0x0003ec0008011000 */
[----:B------:R-:W-:Y:S05]  /*1ab0*/  BRA.U UP0, `(.L_x_26) ;  /* 0xfffffffd00647547 */ /* 0x000fea000b83ffff */
.L_x_21:
[----:B-1----:R-:W-:Y:S01]  /*1ac0*/  ULEA UR8, UR6, UR4, 0x3 ;  /* 0x0000000406087291 */ /* 0x002fe2000f8e18ff */
[----:B------:R-:W-:Y:S01]  /*1ad0*/  SHF.L.U32 R2, R15, 0x1f, RZ ;  /* 0x0000001f0f027819 */ /* 0x000fe200000006ff */
[----:B------:R-:W-:Y:S01]  /*1ae0*/  @!P1 SYNCS.ARRIVE.TRANS64.A1T0 RZ, [UR4+0x108], RZ ;  /* 0x000108ffffff99a7 */ /* 0x000fe20008100004 */
[----:B------:R-:W-:-:S06]  /*1af0*/  UISETP.GT.AND UP0, UPT, UR15, UR14, UPT ;  /* 0x0000000e0f00728c */ /* 0x000fcc000bf04270 */
[----:B--2---:R1:W2:Y:S03]  /*1b00*/  SYNCS.PHASECHK.TRANS64.TRYWAIT P0, [UR8+0x68], R2 ;  /* 0x00006802ff0075a7 */ /* 0x0042a60008001108 */
[----:B------:R-:W-:Y:S05]  /*1b10*/  BRA.U !UP0, `(.L_x_27) ;  /* 0x0000000108a87547 */ /* 0x000fea000b800000 */
[----:B------:R-:W-:Y:S01]  /*1b20*/  UIADD3 UR21, UPT, UPT, UR7, UR24, URZ ;  /* 0x0000001807157290 */ /* 0x000fe2000fffe0ff */
[----:B------:R-:W-:-:S11]  /*1b30*/  UMOV UR25, UR6 ;  /* 0x0000000600197c82 */ /* 0x000fd60008000000 */
.L_x_32:
[----:B-1----:R-:W-:Y:S01]  /*1b40*/  ULEA UR17, UR25, UR4, 0x3 ;  /* 0x0000000419117291 */ /* 0x002fe2000f8e18ff */
[----:B--2---:R-:W-:Y:S01]  /*1b50*/  @!P5 MOV R3, 0x4000 ;  /* 0x000040000003d802 */ /* 0x004fe20000000f00 */
[----:B--2---:R-:W-:Y:S10]  /*1b60*/  @P0 BRA `(.L_x_28) ;  /* 0x00000000000c0947 */ /* 0x004ff40003800000 */
[----:B------:R-:W-:-:S04]  /*1b70*/  SHF.L.U32 R4, R15, 0x1f, RZ ;  /* 0x0000001f0f047819 */ /* 0x000fc800000006ff */
[----:B------:R-:W2:Y:S02]  /*1b80*/  SYNCS.PHASECHK.TRANS64.TRYWAIT P0, [UR17+0x68], R4 ;  /* 0x00006804ff0075a7 */ /* 0x000ea40008001111 */
[----:B--2---:R-:W-:Y:S05]  /*1b90*/  @!P0 BRA `(.L_x_29) ;  /* 0x0000005800348947 */ /* 0x004fea0003800000 */
.L_x_28:
[----:B------:R2:W-:Y:S01]  /*1ba0*/  @!P5 SYNCS.ARRIVE.TRANS64 RZ, [UR17], R3 ;  /* 0x00000003ffffd9a7 */ /* 0x0005e20008000011 */
[----:B------:R-:W-:Y:S04]  /*1bb0*/  BSSY.RECONVERGENT B0, `(.L_x_30) ;  /* 0x0000003000007945 */ /* 0x000fe80003800200 */
[----:B------:R-:W-:Y:S05]  /*1bc0*/  @P4 BRA `(.L_x_31) ;  /* 0x0000000000044947 */ /* 0x000fea0003800000 */
[----:B------:R-:W-:Y:S05]  /*1bd0*/  BPT.TRAP 0x1 ;  /* 0x000000040000795c */ /* 0x000fea0000300000 */
.L_x_31:
[----:B------:R-:W-:Y:S05]  /*1be0*/  BSYNC.RECONVERGENT B0 ;  /* 0x0000000000007941 */ /* 0x000fea0003800200 */
.L_x_30:
        /* <DEDUP_REMOVED lines=20> */
[----:B------:R-:W-:Y:S01]  /*1d30*/  UIADD3 UR8, UPT, UPT, UR8, 0x1d400, URZ ;  /* 0x0001d40008087890 */ /* 0x000fe2000fffe0ff */
[----:B------:R-:W-:Y:S01]  /*1d40*/  UMOV UR9, UR17 ;  /* 0x0000001100097c82 */ /* 0x000fe20008000000 */
[----:B------:R-:W-:Y:S01]  /*1d50*/  UMOV UR10, UR18 ;  /* 0x00000012000a7c82 */ /* 0x000fe20008000000 */
[----:B------:R-:W-:Y:S01]  /*1d60*/  UIADD3 UR24, UPT, UPT, UR24, 0x1, URZ ;  /* 0x0000000118187890 */ /* 0x000fe2000fffe0ff */
[----:B------:R-:W-:-:S03]  /*1d70*/  UMOV UR25, UR6 ;  /* 0x0000000600197c82 */ /* 0x000fc60008000000 */
[----:B------:R1:W-:Y:S01]  /*1d80*/  UTMALDG.3D [UR16], [UR30], desc[UR26] ;  /* 0x00001a101e0075b4 */ /* 0x0003e20008011000 */
[----:B------:R-:W-:Y:S01]  /*1d90*/  UISETP.NE.AND UP0, UPT, UR24, UR21, UPT ;  /* 0x000000151800728c */ /* 0x000fe2000bf05270 */
[----:B------:R1:W-:Y:S08]  /*1da0*/  UTMALDG.3D [UR8], [UR28], desc[UR26] ;  /* 0x00001a081c0075b4 */ /* 0x0003f00008011000 */
[----:B------:R-:W-:Y:S05]  /*1db0*/  BRA.U UP0, `(.L_x_32) ;  /* 0xfffffffd00607547 */ /* 0x000fea000b83ffff */
.L_x_27:
[C---:B-1----:R-:W-:Y:S01]  /*1dc0*/  LEA R2, R14.reuse, UR4, 0x3 ;  /* 0x000000040e027c11 */ /* 0x042fe2000f8e18ff */
[----:B------:R-:W-:Y:S01]  /*1dd0*/  NOP ;  /* 0x0000000000007918 */ /* 0x000fe20000000000 */
[----:B--2---:R-:W-:Y:S02]  /*1de0*/  SHF.L.U32 R3, R13, 0x1f, RZ ;  /* 0x0000001f0d037819 */ /* 0x004fe400000006ff */
[----:B------:R-:W-:Y:S02]  /*1df0*/  LEA R4, R14, UR4, 0x4 ;  /* 0x000000040e047c11 */ /* 0x000fe4000f8e20ff */
[----:B------:R-:W1:Y:S02]  /*1e00*/  SYNCS.PHASECHK.TRANS64.TRYWAIT P0, [R2+URZ+0x110], R3 ;  /* 0x00011003020075a7 */ /* 0x000e6400080011ff */
[----:B-1----:R-:W-:Y:S05]  /*1e10*/  @!P0 BRA `(.L_x_33) ;  /* 0x0000005400ac8947 */ /* 0x002fea0003800000 */
.L_x_128:
[----:B------:R-:W2:Y:S01]  /*1e20*/  LDS.128 R4, [R4+0x1a0] ;  /* 0x0001a00004047984 */ /* 0x000ea20000000c00 */
[----:B---3--:R-:W-:Y:S01]  /*1e30*/  ISETP.GE.AND P0, PT, R26, 0x1, PT ;  /* 0x000000011a00780c */ /* 0x008fe20003f06270 */
[----:B-1----:R-:W-:Y:S01]  /*1e40*/  VIADD R2, R2, 0x120 ;  /* 0x0000012002027836 */ /* 0x002fe20000000000 */
[----:B------:R-:W-:Y:S01]  /*1e50*/  @!PT LDS RZ, [RZ] ;  /* 0x00000000fffff984 */ /* 0x000fe20000000800 */
[----:B------:R-:W-:Y:S01]  /*1e60*/  @!PT LDS RZ, [RZ] ;  /* 0x00000000fffff984 */ /* 0x000fe20000000800 */
[----:B------:R-:W-:Y:S01]  /*1e70*/  @!PT LDS RZ, [RZ] ;  /* 0x00000000fffff984 */ /* 0x000fe20000000800 */
[----:B------:R-:W-:Y:S01]  /*1e80*/  @!PT LDS RZ, [RZ] ;  /* 0x00000000fffff984 */ /* 0x000fe20000000800 */
[----:B------:R1:W-:Y:S06]  /*1e90*/  MEMBAR.ALL.CTA ;  /* 0x0000000000007992 */ /* 0x0003ec0000008000 */
[----:B-1----:R-:W1:Y:S01]  /*1ea0*/  FENCE.VIEW.ASYNC.S ;  /* 0x00000000000073c6 */ /* 0x002e620000000000 */
[----:B------:R-:W-:-:S04]  /*1eb0*/  PRMT R2, RZ, 0x654, R2 ;  /* 0x00000654ff027816 */ /* 0x000fc80000000002 */
[----:B-1----:R1:W-:Y:S01]  /*1ec0*/  SYNCS.ARRIVE.TRANS64.RED.A1T0 RZ, [R2+URZ], RZ ;  /* 0x000000ff02ff79a7 */ /* 0x0023e200081004ff */
[----:B--2---:R-:W-:-:S13]  /*1ed0*/  LOP3.LUT P2, RZ, R6, 0x1, RZ, 0xc0, !PT ;  /* 0x0000000106ff7812 */ /* 0x004fda000784c0ff */
[----:B------:R-:W-:Y:S01]  /*1ee0*/  @P2 SHF.R.U32.HI R3, RZ, 0x10, R5 ;  /* 0x00000010ff032819 */ /* 0x000fe20000011605 */
[----:B------:R-:W-:Y:S01]  /*1ef0*/  VOTEU.ANY UP0, P2 ;  /* 0x0000000000ff7886 */ /* 0x000fe20001000100 */
[----:B------:R-:W-:Y:S02]  /*1f00*/  @P2 MOV R10, R4 ;  /* 0x00000004000a2202 */ /* 0x000fe40000000f00 */
[----:B------:R-:W-:Y:S02]  /*1f10*/  @P2 R2UR.BROADCAST UR8, R3 ;  /* 0x00000000030822ca */ /* 0x000fe400008e0000 */
[----:B------:R-:W-:-:S11]  /*1f20*/  @P2 LOP3.LUT R9, R5, 0xffff, RZ, 0xc0, !PT ;  /* 0x0000ffff05092812 */ /* 0x000fd600078ec0ff */
[----:B------:R-:W-:Y:S01]  /*1f30*/  @UP0 UMOV UR36, UR8 ;  /* 0x0000000800240c82 */ /* 0x000fe20008000000 */
[----:B-1----:R-:W-:Y:S05]  /*1f40*/  @!P0 BRA `(.L_x_34) ;  /* 0x0000000000b88947 */ /* 0x002fea0003800000 */
[----:B------:R-:W4:Y:S01]  /*1f50*/  LDC.64 R4, c[0x0][0xb18] ;  /* 0x0002c600ff047b82 */ /* 0x000f220000000a00 */
[----:B------:R-:W-:-:S07]  /*1f60*/  ISETP.NE.AND P3, PT, R26, 0x1, PT ;  /* 0x000000011a00780c */ /* 0x000fce0003f65270 */
[----:B------:R-:W1:Y:S08]  /*1f70*/  LDC.64 R6, c[0x0][0xb10] ;  /* 0x0002c400ff067b82 */ /* 0x000e700000000a00 */
[----:B------:R-:W2:Y:S08]  /*1f80*/  LDC R16, c[0x0][0xb20] ;  /* 0x0002c800ff107b82 */ /* 0x000eb00000000800 */
[----:B------:R-:W3:Y:S01]  /*1f90*/  LDC R17, c[0x0][0xb0c] ;  /* 0x0002c300ff117b82 */ /* 0x000ee20000000800 */
[----:B----4-:R-:W-:Y:S01]  /*1fa0*/  IMAD.HI.U32 R19, R0, R5, RZ ;  /* 0x0000000500137227 */ /* 0x010fe200078e00ff */
[----:B------:R-:W-:-:S03]  /*1fb0*/  ISETP.NE.AND P0, PT, R4, 0x1, PT ;  /* 0x000000010400780c */ /* 0x000fc60003f05270 */
[----:B------:R-:W-:-:S03]  /*1fc0*/  IMAD.HI.U32 R5, R9, R5, RZ ;  /* 0x0000000509057227 */ /* 0x000fc600078e00ff */
[----:B------:R-:W4:Y:S01]  /*1fd0*/  LDC.64 R2, c[0x0][0xb28] ;  /* 0x0002ca00ff027b82 */ /* 0x000f220000000a00 */
[----:B-1----:R-:W-:-:S04]  /*1fe0*/  IMAD.HI.U32 R20, R8, R6, RZ ;  /* 0x0000000608147227 */ /* 0x002fc800078e00ff */
[----:B------:R-:W-:Y:S01]  /*1ff0*/  IMAD.HI.U32 R21, R10, R6, RZ ;  /* 0x000000060a157227 */ /* 0x000fe200078e00ff */
[----:B------:R-:W-:Y:S02]  /*2000*/  SHF.R.U32.HI R20, RZ, R7, R20 ;  /* 0x00000007ff147219 */ /* 0x000fe40000011614 */
[-C--:B--2---:R-:W-:Y:S02]  /*2010*/  SHF.R.U32.HI R19, RZ, R16.reuse, R19 ;  /* 0x00000010ff137219 */ /* 0x084fe40000011613 */
[----:B------:R-:W-:Y:S02]  /*2020*/  SHF.R.U32.HI R5, RZ, R16, R5 ;  /* 0x00000010ff057219 */ /* 0x000fe40000011605 */
[----:B------:R-:W-:Y:S02]  /*2030*/  SEL R19, R0, R19, !P0 ;  /* 0x0000001300137207 */ /* 0x000fe40004000000 */
[----:B------:R-:W-:Y:S02]  /*2040*/  SHF.R.U32.HI R21, RZ, R7, R21 ;  /* 0x00000007ff157219 */ /* 0x000fe40000011615 */
[----:B---3--:R-:W-:-:S02]  /*2050*/  ISETP.NE.AND P1, PT, R17, 0x1, PT ;  /* 0x000000011100780c */ /* 0x008fc40003f25270 */
[----:B------:R-:W-:Y:S02]  /*2060*/  SEL R5, R9, R5, !P0 ;  /* 0x0000000509057207 */ /* 0x000fe40004000000 */
[----:B------:R-:W-:Y:S02]  /*2070*/  SEL R20, R8, R20, !P1 ;  /* 0x0000001408147207 */ /* 0x000fe40004800000 */
[----:B------:R-:W-:Y:S01]  /*2080*/  SEL R21, R10, R21, !P1 ;  /* 0x000000150a157207 */ /* 0x000fe20004800000 */
[----:B----4-:R-:W-:-:S04]  /*2090*/  IMAD.HI.U32 R18, R19, R2, RZ ;  /* 0x0000000213127227 */ /* 0x010fc800078e00ff */
        /* <DEDUP_REMOVED lines=10> */
[----:B------:R-:W-:-:S04]  /*2140*/  @!P0 IMAD.HI.U32 R7, R21, R2, RZ ;  /* 0x0000000215078227 */ /* 0x000fc800078e00ff */
[----:B------:R-:W-:Y:S01]  /*2150*/  IMAD.MOV R2, RZ, RZ, -R6 ;  /* 0x000000ffff027224 */ /* 0x000fe200078e0a06 */
[----:B------:R-:W-:Y:S02]  /*2160*/  @!P0 SHF.R.U32.HI R3, RZ, R3, R7 ;  /* 0x00000003ff038219 */ /* 0x000fe40000011607 */
[----:B------:R-:W-:Y:S01]  /*2170*/  IADD3 R7, PT, PT, -R5, RZ, RZ ;  /* 0x000000ff05077210 */ /* 0x000fe20007ffe1ff */
[----:B------:R-:W-:Y:S01]  /*2180*/  IMAD R2, R26, R2, R5 ;  /* 0x000000021a027224 */ /* 0x000fe200078e0205 */
        /* <DEDUP_REMOVED lines=10> */
.L_x_34:
[----:B------:R-:W1:Y:S02]  /*2230*/  LDCU UR8, c[0x0][0xb30] ;  /* 0x00016600ff0877ac */ /* 0x000e640008000800 */
[----:B-1----:R-:W-:-:S09]  /*2240*/  UISETP.NE.AND UP0, UPT, UR8, 0x1, UPT ;  /* 0x000000010800788c */ /* 0x002fd2000bf05270 */
[----:B------:R-:W-:Y:S05]  /*2250*/  BRA.U UP0, `(.L_x_35) ;  /* 0x0000000100407547 */ /* 0x000fea000b800000 */
[----:B------:R-:W1:Y:S08]  /*2260*/  LDC.64 R4, c[0x0][0xb10] ;  /* 0x0002c400ff047b82 */ /* 0x000e700000000a00 */
[----:B------:R-:W2:Y:S08]  /*2270*/  LDC.64 R2, c[0x0][0xb18] ;  /* 0x0002c600ff027b82 */ /* 0x000eb00000000a00 */
[----:B------:R-:W3:Y:S08]  /*2280*/  LDC R6, c[0x0][0xb20] ;  /* 0x0002c800ff067b82 */ /* 0x000ef00000000800 */
[----:B------:R-:W4:Y:S01]  /*2290*/  LDC R7, c[0x0][0xb0c] ;  /* 0x0002c300ff077b82 */ /* 0x000f220000000800 */
[----:B-1----:R-:W-:-:S05]  /*22a0*/  IMAD.HI.U32 R4, R10, R4, RZ ;  /* 0x000000040a047227 */ /* 0x002fca00078e00ff */
[----:B------:R-:W-:Y:S01]  /*22b0*/  SHF.R.U32.HI R4, RZ, R5, R4 ;  /* 0x00000005ff047219 */ /* 0x000fe20000011604 */
[----:B--2---:R-:W-:Y:S01]  /*22c0*/  IMAD.HI.U32 R3, R9, R3, RZ ;  /* 0x0000000309037227 */ /* 0x004fe200078e00ff */
[----:B------:R-:W-:-:S04]  /*22d0*/  ISETP.NE.AND P0, PT, R2, 0x1, PT ;  /* 0x000000010200780c */ /* 0x000fc80003f05270 */
[----:B---3--:R-:W-:-:S04]  /*22e0*/  SHF.R.U32.HI R3, RZ, R6, R3 ;  /* 0x00000006ff037219 */ /* 0x008fc80000011603 */
[----:B------:R-:W-:Y:S02]  /*22f0*/  SEL R3, R9, R3, !P0 ;  /* 0x0000000309037207 */ /* 0x000fe40004000000 */
[----:B----4-:R-:W-:-:S04]  /*2300*/  ISETP.NE.AND P1, PT, R7, 0x1, PT ;  /* 0x000000010700780c */ /* 0x010fc80003f25270 */
[----:B------:R-:W-:-:S05]  /*2310*/  SEL R4, R10, R4, !P1 ;  /* 0x000000040a047207 */ /* 0x000fca0004800000 */
[----:B------:R-:W-:Y:S02]  /*2320*/  IMAD.IADD R5, R3, 0x1, -R4 ;  /* 0x0000000103057824 */ /* 0x000fe400078e0a04 */
[----:B------:R-:W-:Y:S02]  /*2330*/  IMAD.IADD R3, R4, 0x1, -R3 ;  /* 0x0000000104037824 */ /* 0x000fe400078e0a03 */
[----:B------:R-:W-:Y:S02]  /*2340*/  IMAD R10, R5, R7, R10 ;  /* 0x00000007050a7224 */ /* 0x000fe400078e020a */
[----:B------:R-:W-:-:S07]  /*2350*/  IMAD R9, R3, R2, R9 ;  /* 0x0000000203097224 */ /* 0x000fce00078e0209 */
.L_x_35:
[----:B------:R-:W-:Y:S01]  /*2360*/  VIADD R14, R14, 0x1 ;  /* 0x000000010e0e7836 */ /* 0x000fe20000000000 */
[----:B------:R-:W-:Y:S01]  /*2370*/  PLOP3.LUT P1, PT, PT, PT, PT, 0x80, 0x8 ;  /* 0x000000000008781c */ /* 0x000fe20003f2f070 */
[----:B------:R-:W-:Y:S02]  /*2380*/  IMAD.IADD R21, R10, 0x1, R59 ;  /* 0x000000010a157824 */ /* 0x000fe400078e023b */
[----:B------:R-:W-:Y:S01]  /*2390*/  IMAD.IADD R20, R9, 0x1, R58 ;  /* 0x0000000109147824 */ /* 0x000fe200078e023a */
[----:B------:R-:W-:-:S04]  /*23a0*/  ISETP.NE.AND P0, PT, R14, 0x2, PT ;  /* 0x000000020e00780c */ /* 0x000fc80003f05270 */
[----:B------:R-:W-:Y:S02]  /*23b0*/  SEL R2, RZ, 0x1, P0 ;  /* 0x00000001ff027807 */ /* 0x000fe40000000000 */
[----:B------:R-:W-:Y:S02]  /*23c0*/  SEL R14, R14, RZ, P0 ;  /* 0x000000ff0e0e7207 */ /* 0x000fe40000000000 */
[----:B------:R-:W-:Y:S01]  /*23d0*/  LOP3.LUT R13, R13, R2, RZ, 0x3c, !PT ;  /* 0x000000020d0d7212 */ /* 0x000fe200078e3cff */
[----:B------:R-:W-:Y:S06]  /*23e0*/  @P2 BRA `(.L_x_36) ;  /* 0xfffffff000a02947 */ /* 0x000fec000383ffff */
[----:B------:R-:W-:Y:S01]  /*23f0*/  UIADD3 UR4, UPT, UPT, UR4, 0x68, URZ ;  /* 0x0000006804047890 */ /* 0x000fe2000fffe0ff */
[----:B------:R-:W-:-:S03]  /*2400*/  SHF.L.U32 R2, R15, 0x1f, RZ ;  /* 0x0000001f0f027819 */ /* 0x000fc600000006ff */
[----:B------:R-:W-:-:S09]  /*2410*/  ULEA UR5, UR6, UR4, 0x3 ;  /* 0x0000000406057291 */ /* 0x000fd2000f8e18ff */
[----:B------:R-:W1:Y:S02]  /*2420*/  SYNCS.PHASECHK.TRANS64.TRYWAIT P0, [UR5], R2 ;  /* 0x00000002ff0075a7 */ /* 0x000e640008001105 */
[----:B-1----:R-:W-:Y:S05]  /*2430*/  @!P0 BRA `(.L_x_37) ;  /* 0x0000005000388947 */ /* 0x002fea0003800000 */
.L_x_130:
[----:B------:R-:W-:-:S04]  /*2440*/  UIADD3 UR6, UPT, UPT, UR6, 0x1, URZ ;  /* 0x0000000106067890 */ /* 0x000fc8000fffe0ff */
[----:B------:R-:W-:-:S04]  /*2450*/  UISETP.NE.AND UP0, UPT, UR6, 0xd, UPT ;  /* 0x0000000d0600788c */ /* 0x000fc8000bf05270 */
[----:B------:R-:W-:Y:S02]  /*2460*/  USEL UR7, URZ, 0x1, UP0 ;  /* 0x00000001ff077887 */ /* 0x000fe40008000000 */
[----:B------:R-:W-:-:S04]  /*2470*/  USEL UR6, UR6, URZ, UP0 ;  /* 0x000000ff06067287 */ /* 0x000fc80008000000 */
[----:B------:R-:W-:Y:S01]  /*2480*/  ULEA UR5, UR6, UR4, 0x3 ;  /* 0x0000000406057291 */ /* 0x000fe2000f8e18ff */
[----:B-1----:R-:W-:-:S04]  /*2490*/  LOP3.LUT R2, R15, UR7, RZ, 0x3c, !PT ;  /* 0x000000070f027c12 */ /* 0x002fc8000f8e3cff */
[----:B------:R-:W-:-:S04]  /*24a0*/  SHF.L.U32 R3, R2, 0x1f, RZ ;  /* 0x0000001f02037819 */ /* 0x000fc800000006ff */
[----:B------:R-:W1:Y:S02]  /*24b0*/  SYNCS.PHASECHK.TRANS64.TRYWAIT P0, [UR5], R3 ;  /* 0x00000003ff0075a7 */ /* 0x000e640008001105 */
[----:B-1----:R-:W-:Y:S05]  /*24c0*/  @!P0 BRA `(.L_x_38) ;  /* 0x00000050002c8947 */ /* 0x002fea0003800000 */
.L_x_132:
[----:B------:R-:W-:-:S04]  /*24d0*/  UIADD3 UR6, UPT, UPT, UR6, 0x1, URZ ;  /* 0x0000000106067890 */ /* 0x000fc8000fffe0ff */
[----:B------:R-:W-:-:S04]  /*24e0*/  UISETP.NE.AND UP0, UPT, UR6, 0xd, UPT ;  /* 0x0000000d0600788c */ /* 0x000fc8000bf05270 */
[----:B------:R-:W-:Y:S02]  /*24f0*/  USEL UR7, URZ, 0x1, UP0 ;  /* 0x00000001ff077887 */ /* 0x000fe40008000000 */
[----:B------:R-:W-:-:S04]  /*2500*/  USEL UR6, UR6, URZ, UP0 ;  /* 0x000000ff06067287 */ /* 0x000fc80008000000 */
[----:B------:R-:W-:Y:S01]  /*2510*/  ULEA UR5, UR6, UR4, 0x3 ;  /* 0x0000000406057291 */ /* 0x000fe2000f8e18ff */
[----:B------:R-:W-:-:S04]  /*2520*/  LOP3.LUT R2, R2, UR7, RZ, 0x3c, !PT ;  /* 0x0000000702027c12 */ /* 0x000fc8000f8e3cff */
[----:B-1----:R-:W-:-:S04]  /*2530*/  SHF.L.U32 R3, R2, 0x1f, RZ ;  /* 0x0000001f02037819 */ /* 0x002fc800000006ff */
[----:B------:R-:W1:Y:S02]  /*2540*/  SYNCS.PHASECHK.TRANS64.TRYWAIT P0, [UR5], R3 ;  /* 0x00000003ff0075a7 */ /* 0x000e640008001105 */
[----:B-1----:R-:W-:Y:S05]  /*2550*/  @!P0 BRA `(.L_x_39) ;  /* 0x0000005000208947 */ /* 0x002fea0003800000 */
.L_x_134:
        /* <DEDUP_REMOVED lines=9> */
.L_x_136:
        /* <DEDUP_REMOVED lines=9> */
.L_x_138:
        /* <DEDUP_REMOVED lines=9> */
.L_x_140:
        /* <DEDUP_REMOVED lines=9> */
.L_x_142:
        /* <DEDUP_REMOVED lines=9> */
.L_x_144:
        /* <DEDUP_REMOVED lines=9> */
.L_x_146:
        /* <DEDUP_REMOVED lines=9> */
.L_x_148:
        /* <DEDUP_REMOVED lines=9> */
.L_x_150:
        /* <DEDUP_REMOVED lines=9> */
.L_x_152:
[----:B------:R-:W-:-:S04]  /*2a70*/  UIADD3 UR6, UPT, UPT, UR6, 0x1, URZ ;  /* 0x0000000106067890 */ /* 0x000fc8000fffe0ff */
[----:B------:R-:W-:-:S04]  /*2a80*/  UISETP.NE.AND UP0, UPT, UR6, 0xd, UPT ;  /* 0x0000000d0600788c */ /* 0x000fc8000bf05270 */
[----:B------:R-:W-:Y:S02]  /*2a90*/  USEL UR5, URZ, 0x1, UP0 ;  /* 0x00000001ff057887 */ /* 0x000fe40008000000 */
[----:B------:R-:W-:-:S04]  /*2aa0*/  USEL UR6, UR6, URZ, UP0 ;  /* 0x000000ff06067287 */ /* 0x000fc80008000000 */
[----:B------:R-:W-:Y:S01]  /*2ab0*/  ULEA UR6, UR6, UR4, 0x3 ;  /* 0x0000000406067291 */ /* 0x000fe2000f8e18ff */
[----:B------:R-:W-:-:S04]  /*2ac0*/  LOP3.LUT R2, R2, UR5, RZ, 0x3c, !PT ;  /* 0x0000000502027c12 */ /* 0x000fc8000f8e3cff */
[----:B------:R-:W-:Y:S01]  /*2ad0*/  SHF.L.U32 R2, R2, 0x1f, RZ ;  /* 0x0000001f02027819 */ /* 0x000fe200000006ff */
[----:B-1--4-:R-:W-:-:S07]  /*2ae0*/  IMAD.U32 R0, RZ, RZ, UR6 ;  /* 0x00000006ff007e24 */ /* 0x012fce000f8e00ff */
.L_x_49:
[----:B-1----:R1:W2:Y:S02]  /*2af0*/  SYNCS.PHASECHK.TRANS64.TRYWAIT P0, [R0+URZ], R2 ;  /* 0x00000002000075a7 */ /* 0x0022a400080011ff */
[----:B--2---:R-:W-:Y:S05]  /*2b00*/  @!P0 NANOSLEEP.SYNCS 0x989680 ;  /* 0x009896800000895d */ /* 0x004fea0003900000 */
[----:B------:R-:W2:Y:S02]  /*2b10*/  @!P0 SYNCS.PHASECHK.TRANS64 P0, [R0+URZ], R2 ;  /* 0x00000002000085a7 */ /* 0x000ea400080010ff */
[----:B--2---:R-:W-:Y:S05]  /*2b20*/  @P0 EXIT ;  /* 0x000000000000094d */ /* 0x004fea0003800000 */
[----:B------:R-:W-:Y:S05]  /*2b30*/  BRA `(.L_x_49) ;  /* 0xfffffffc00ec7947 */ /* 0x000fea000383ffff */
.L_x_18:
[----:B------:R-:W-:-:S04]  /*2b40*/  UISETP.NE.AND UP1, UPT, UR37, URZ, UPT ;  /* 0x000000ff2500728c */ /* 0x000fc8000bf25270 */
[----:B------:R-:W-:-:S09]  /*2b50*/  UISETP.NE.OR UP1, UPT, UR8, 0x1, UP1 ;  /* 0x000000010800788c */ /* 0x000fd20008f25670 */
[----:B------:R-:W-:Y:S05]  /*2b60*/  BRA.U UP1, `(.L_x_50) ;  /* 0x0000000501487547 */ /* 0x000fea000b800000 */
[----:B------:R-:W-:Y:S01]  /*2b70*/  ISETP.NE.AND P2, PT, R2, RZ, PT ;  /* 0x000000ff0200720c */ /* 0x000fe20003f45270 */
[----:B------:R-:W-:Y:S01]  /*2b80*/  IMAD.MOV.U32 R12, RZ, RZ, 0x1 ;  /* 0x00000001ff0c7424 */ /* 0x000fe200078e00ff */
[----:B------:R-:W-:Y:S02]  /*2b90*/  CS2R R10, SRZ ;  /* 0x00000000000a7805 */ /* 0x000fe4000001ff00 */
[----:B------:R-:W-:Y:S01]  /*2ba0*/  CS2R R8, SRZ ;  /* 0x0000000000087805 */ /* 0x000fe2000001ff00 */
[----:B------:R-:W-:Y:S01]  /*2bb0*/  UMOV UR4, 0x400 ;  /* 0x0000040000047882 */ /* 0x000fe20000000000 */
[----:B------:R-:W-:Y:S01]  /*2bc0*/  UMOV UR6, URZ ;  /* 0x000000ff00067c82 */ /* 0x000fe20008000000 */
[----:B------:R-:W-:-:S12]  /*2bd0*/  ULEA UR37, UR37, UR4, 0x18 ;  /* 0x0000000425257291 */ /* 0x000fd8000f8ec0ff */
.L_x_54:
[----:B------:R-:W-:Y:S02]  /*2be0*/  LEA R0, R8, UR37, 0x3 ;  /* 0x0000002508007c11 */ /* 0x000fe4000f8e18ff */
[----:B------:R-:W-:-:S03]  /*2bf0*/  SHF.L.U32 R4, R9, 0x1f, RZ ;  /* 0x0000001f09047819 */ /* 0x000fc600000006ff */
[----:B------:R-:W-:Y:S01]  /*2c00*/  VIADD R5, R0, 0x180 ;  /* 0x0000018000057836 */ /* 0x000fe20000000000 */
[----:B------:R-:W1:Y:S02]  /*2c10*/  SYNCS.PHASECHK.TRANS64.TRYWAIT P0, [R0+URZ+0x170], R4 ;  /* 0x00017004000075a7 */ /* 0x000e6400080011ff */
[----:B-1----:R-:W-:Y:S05]  /*2c20*/  @!P0 BRA `(.L_x_51) ;  /* 0x0000004c005c8947 */ /* 0x002fea0003800000 */
.L_x_153:
[----:B------:R-:W-:Y:S01]  /*2c30*/  ULEA UR5, UR6, UR37, 0x3 ;  /* 0x0000002506057291 */ /* 0x000fe2000f8e18ff */
[----:B-1----:R-:W-:Y:S01]  /*2c40*/  PRMT R0, RZ, 0x654, R5 ;  /* 0x00000654ff007816 */ /* 0x002fe20000000005 */
[----:B------:R-:W-:Y:S01]  /*2c50*/  @!P2 IMAD.MOV.U32 R4, RZ, RZ, 0x10 ;  /* 0x00000010ff04a424 */ /* 0x000fe200078e00ff */
[----:B------:R-:W-:Y:S01]  /*2c60*/  SHF.L.U32 R5, R12, 0x1f, RZ ;  /* 0x0000001f0c057819 */ /* 0x000fe200000006ff */
[----:B------:R-:W-:Y:S01]  /*2c70*/  UIADD3 UR4, UPT, UPT, UR5, 0x110, URZ ;  /* 0x0000011005047890 */ /* 0x000fe2000fffe0ff */
[----:B------:R1:W-:Y:S05]  /*2c80*/  SYNCS.ARRIVE.TRANS64.RED.A1T0 RZ, [R0+URZ], RZ ;  /* 0x000000ff00ff79a7 */ /* 0x0003ea00081004ff */
[----:B------:R-:W-:Y:S01]  /*2c90*/  IMAD.U32 R6, RZ, RZ, UR4 ;  /* 0x00000004ff067e24 */ /* 0x000fe2000f8e00ff */
[----:B------:R-:W2:Y:S04]  /*2ca0*/  SYNCS.PHASECHK.TRANS64.TRYWAIT P0, [UR5+0x120], R5 ;  /* 0x00012005ff0075a7 */ /* 0x000ea80008001105 */
[----:B------:R-:W-:Y:S01]  /*2cb0*/  PRMT R6, R2, 0x654, R6 ;  /* 0x0000065402067816 */ /* 0x000fe20000000006 */
[----:B-12---:R-:W-:Y:S06]  /*2cc0*/  @!P0 BRA `(.L_x_52) ;  /* 0x0000004c00488947 */ /* 0x006fec0003800000 */
.L_x_155:
[----:B------:R-:W-:Y:S01]  /*2cd0*/  ULEA UR4, UR6, UR37, 0x4 ;  /* 0x0000002506047291 */ /* 0x000fe2000f8e20ff */
[----:B------:R-:W-:Y:S01]  /*2ce0*/  SEL R3, R6, R3, !P2 ;  /* 0x0000000306037207 */ /* 0x000fe20005000000 */
[----:B------:R-:W-:Y:S01]  /*2cf0*/  UIADD3 UR5, UPT, UPT, UR5, 0x110, URZ ;  /* 0x0000011005057890 */ /* 0x000fe2000fffe0ff */
[----:B-1----:R-:W-:Y:S01]  /*2d00*/  LEA R0, R11, UR37, 0x3 ;  /* 0x000000250b007c11 */ /* 0x002fe2000f8e18ff */
[----:B------:R-:W-:Y:S01]  /*2d10*/  UIADD3 UR4, UPT, UPT, UR4, 0x1a0, URZ ;  /* 0x000001a004047890 */ /* 0x000fe2000fffe0ff */
[----:B------:R1:W-:Y:S01]  /*2d20*/  @!P2 SYNCS.ARRIVE.TRANS64.RED RZ, [R3+URZ], R4 ;  /* 0x0000000403ffa9a7 */ /* 0x0003e200080004ff */
[----:B------:R-:W-:Y:S01]  /*2d30*/  UIADD3 UR6, UPT, UPT, UR6, 0x1, URZ ;  /* 0x0000000106067890 */ /* 0x000fe2000fffe0ff */
[----:B------:R-:W-:-:S03]  /*2d40*/  VIADD R8, R8, 0x1 ;  /* 0x0000000108087836 */ /* 0x000fc60000000000 */
[----:B------:R-:W-:Y:S02]  /*2d50*/  UISETP.NE.AND UP0, UPT, UR6, 0x2, UPT ;  /* 0x000000020600788c */ /* 0x000fe4000bf05270 */
[----:B------:R-:W-:Y:S01]  /*2d60*/  ISETP.NE.AND P0, PT, R8, 0x2, PT ;  /* 0x000000020800780c */ /* 0x000fe20003f05270 */
[----:B------:R-:W-:Y:S06]  /*2d70*/  UGETNEXTWORKID.BROADCAST [UR4], [UR5] ;  /* 0x00000000040073ca */ /* 0x000fec0008000100 */
[----:B------:R-:W-:Y:S02]  /*2d80*/  USEL UR4, URZ, 0x1, UP0 ;  /* 0x00000001ff047887 */ /* 0x000fe40008000000 */
[----:B------:R-:W-:-:S04]  /*2d90*/  USEL UR6, UR6, URZ, UP0 ;  /* 0x000000ff06067287 */ /* 0x000fc80008000000 */
[----:B------:R-:W-:Y:S02]  /*2da0*/  LOP3.LUT R12, R12, UR4, RZ, 0x3c, !PT ;  /* 0x000000040c0c7c12 */ /* 0x000fe4000f8e3cff */
[----:B-1----:R-:W-:-:S04]  /*2db0*/  SHF.L.U32 R4, R10, 0x1f, RZ ;  /* 0x0000001f0a047819 */ /* 0x002fc800000006ff */
[----:B------:R-:W1:Y:S02]  /*2dc0*/  SYNCS.PHASECHK.TRANS64.TRYWAIT P1, [R0+URZ+0x110], R4 ;  /* 0x00011004000075a7 */ /* 0x000e6400080211ff */
[----:B-1----:R-:W-:Y:S05]  /*2dd0*/  @!P1 BRA `(.L_x_53) ;  /* 0x0000004c001c9947 */ /* 0x002fea0003800000 */
.L_x_156:
[C---:B-1----:R-:W-:Y:S01]  /*2de0*/  LEA R4, R11.reuse, UR37, 0x4 ;  /* 0x000000250b047c11 */ /* 0x042fe2000f8e20ff */
[----:B------:R-:W-:Y:S01]  /*2df0*/  VIADD R0, R0, 0x120 ;  /* 0x0000012000007836 */ /* 0x000fe20000000000 */
[----:B------:R-:W-:Y:S01]  /*2e00*/  SEL R8, R8, RZ, P0 ;  /* 0x000000ff08087207 */ /* 0x000fe20000000000 */
[----:B------:R-:W-:-:S03]  /*2e10*/  VIADD R11, R11, 0x1 ;  /* 0x000000010b0b7836 */ /* 0x000fc60000000000 */
[----:B------:R-:W1:Y:S01]  /*2e20*/  LDS.128 R4, [R4+0x1a0] ;  /* 0x0001a00004047984 */ /* 0x000e620000000c00 */
[----:B------:R-:W-:Y:S02]  /*2e30*/  PRMT R0, RZ, 0x654, R0 ;  /* 0x00000654ff007816 */ /* 0x000fe40000000000 */
[C---:B------:R-:W-:Y:S01]  /*2e40*/  ISETP.NE.AND P1, PT, R11.reuse, 0x2, PT ;  /* 0x000000020b00780c */ /* 0x040fe20003f25270 */
[----:B------:R-:W-:Y:S01]  /*2e50*/  @!PT LDS RZ, [RZ] ;  /* 0x00000000fffff984 */ /* 0x000fe20000000800 */
[----:B------:R-:W-:Y:S01]  /*2e60*/  @!PT LDS RZ, [RZ] ;  /* 0x00000000fffff984 */ /* 0x000fe20000000800 */
[----:B------:R-:W-:Y:S01]  /*2e70*/  @!PT LDS RZ, [RZ] ;  /* 0x00000000fffff984 */ /* 0x000fe20000000800 */
[----:B------:R-:W-:Y:S01]  /*2e80*/  @!PT LDS RZ, [RZ] ;  /* 0x00000000fffff984 */ /* 0x000fe20000000800 */
[----:B------:R2:W-:Y:S06]  /*2e90*/  MEMBAR.ALL.CTA ;  /* 0x0000000000007992 */ /* 0x0005ec0000008000 */
[----:B--2---:R-:W2:Y:S01]  /*2ea0*/  FENCE.VIEW.ASYNC.S ;  /* 0x00000000000073c6 */ /* 0x004ea20000000000 */
[----:B------:R-:W-:Y:S01]  /*2eb0*/  SEL R11, R11, RZ, P1 ;  /* 0x000000ff0b0b7207 */ /* 0x000fe20000800000 */
[----:B--2---:R2:W-:Y:S01]  /*2ec0*/  SYNCS.ARRIVE.TRANS64.RED.A1T0 RZ, [R0+URZ], RZ ;  /* 0x000000ff00ff79a7 */ /* 0x0045e200081004ff */
[----:B-1----:R-:W-:-:S02]  /*2ed0*/  LOP3.LUT P3, RZ, R6, 0x1, RZ, 0xc0, !PT ;  /* 0x0000000106ff7812 */ /* 0x002fc4000786c0ff */
[----:B------:R-:W-:-:S04]  /*2ee0*/  SEL R4, RZ, 0x1, P1 ;  /* 0x00000001ff047807 */ /* 0x000fc80000800000 */
[----:B------:R-:W-:Y:S02]  /*2ef0*/  LOP3.LUT R10, R10, R4, RZ, 0x3c, !PT ;  /* 0x000000040a0a7212 */ /* 0x000fe400078e3cff */
[----:B--2---:R-:W-:-:S04]  /*2f00*/  SEL R0, RZ, 0x1, P0 ;  /* 0x00000001ff007807 */ /* 0x004fc80000000000 */
[----:B------:R-:W-:Y:S01]  /*2f10*/  LOP3.LUT R9, R9, R0, RZ, 0x3c, !PT ;  /* 0x0000000009097212 */ /* 0x000fe200078e3cff */
[----:B------:R-:W-:Y:S06]  /*2f20*/  @P3 BRA `(.L_x_54) ;  /* 0xfffffffc002c3947 */ /* 0x000fec000383ffff */
[----:B------:R-:W-:Y:S01]  /*2f30*/  ULEA UR5, UR6, UR37, 0x3 ;  /* 0x0000002506057291 */ /* 0x000fe2000f8e18ff */
[----:B------:R-:W-:-:S08]  /*2f40*/  SHF.L.U32 R2, R12, 0x1f, RZ ;  /* 0x0000001f0c027819 */ /* 0x000fd000000006ff */
[----:B------:R-:W1:Y:S02]  /*2f50*/  SYNCS.PHASECHK.TRANS64 P0, [UR5+0x120], R2 ;  /* 0x00012002ff0075a7 */ /* 0x000e640008001005 */
[----:B-1----:R-:W-:Y:S05]  /*2f60*/  @P0 BRA `(.L_x_55) ;  /* 0x0000000000080947 */ /* 0x002fea0003800000 */
[----:B------:R-:W1:Y:S02]  /*2f70*/  SYNCS.PHASECHK.TRANS64.TRYWAIT P0, [UR5+0x120], R2 ;  /* 0x00012002ff0075a7 */ /* 0x000e640008001105 */
[----:B-1----:R-:W-:Y:S05]  /*2f80*/  @!P0 BRA `(.L_x_56) ;  /* 0x0000004800c48947 */ /* 0x002fea0003800000 */
.L_x_55:
[----:B------:R-:W-:-:S04]  /*2f90*/  UIADD3 UR4, UPT, UPT, UR6, 0x1, URZ ;  /* 0x0000000106047890 */ /* 0x000fc8000fffe0ff */
[----:B------:R-:W-:-:S04]  /*2fa0*/  UISETP.NE.AND UP0, UPT, UR4, 0x2, UPT ;  /* 0x000000020400788c */ /* 0x000fc8000bf05270 */
[----:B------:R-:W-:Y:S02]  /*2fb0*/  USEL UR7, URZ, 0x1, UP0 ;  /* 0x00000001ff077887 */ /* 0x000fe40008000000 */
[----:B------:R-:W-:-:S04]  /*2fc0*/  USEL UR4, UR4, URZ, UP0 ;  /* 0x000000ff04047287 */ /* 0x000fc80008000000 */
[----:B------:R-:W-:Y:S01]  /*2fd0*/  ULEA UR4, UR4, UR37, 0x3 ;  /* 0x0000002504047291 */ /* 0x000fe2000f8e18ff */
[----:B-1----:R-:W-:-:S04]  /*2fe0*/  LOP3.LUT R2, R12, UR7, RZ, 0x3c, !PT ;  /* 0x000000070c027c12 */ /* 0x002fc8000f8e3cff */
[----:B------:R-:W-:-:S04]  /*2ff0*/  SHF.L.U32 R0, R2, 0x1f, RZ ;  /* 0x0000001f02007819 */ /* 0x000fc800000006ff */
[----:B------:R-:W1:Y:S02]  /*3000*/  SYNCS.PHASECHK.TRANS64 P0, [UR4+0x120], R0 ;  /* 0x00012000ff0075a7 */ /* 0x000e640008001004 */
[----:B-1----:R-:W-:Y:S05]  /*3010*/  @P0 EXIT ;  /* 0x000000000000094d */ /* 0x002fea0003800000 */
[----:B------:R-:W-:Y:S02]  /*3020*/  SHF.L.U32 R2, R2, 0x1f, RZ ;  /* 0x0000001f02027819 */ /* 0x000fe400000006ff */
[----:B------:R-:W-:-:S07]  /*3030*/  MOV R0, UR4 ;  /* 0x0000000400007c02 */ /* 0x000fce0008000f00 */
.L_x_57:
[----:B-1----:R1:W2:Y:S02]  /*3040*/  SYNCS.PHASECHK.TRANS64.TRYWAIT P0, [R0+URZ+0x120], R2 ;  /* 0x00012002000075a7 */ /* 0x0022a400080011ff */
[----:B--2---:R-:W-:Y:S05]  /*3050*/  @!P0 NANOSLEEP.SYNCS 0x989680 ;  /* 0x009896800000895d */ /* 0x004fea0003900000 */
[----:B------:R-:W2:Y:S02]  /*3060*/  @!P0 SYNCS.PHASECHK.TRANS64 P0, [R0+URZ+0x120], R2 ;  /* 0x00012002000085a7 */ /* 0x000ea400080010ff */
[----:B--2---:R-:W-:Y:S05]  /*3070*/  @P0 EXIT ;  /* 0x000000000000094d */ /* 0x004fea0003800000 */
[----:B------:R-:W-:Y:S05]  /*3080*/  BRA `(.L_x_57) ;  /* 0xfffffffc00ec7947 */ /* 0x000fea000383ffff */
.L_x_50:
[----:B------:R-:W-:-:S09]  /*3090*/  UISETP.NE.AND UP1, UPT, UR8, URZ, UPT ;  /* 0x000000ff0800728c */ /* 0x000fd2000bf25270 */
[----:B------:R-:W-:Y:S05]  /*30a0*/  BRA.U UP1, `(.L_x_58) ;  /* 0x0000000d01cc7547 */ /* 0x000fea000b800000 */
[----:B------:R-:W-:Y:S01]  /*30b0*/  UMOV UR4, 0x40 ;  /* 0x0000004000047882 */ /* 0x000fe20000000000 */
[----:B------:R-:W-:Y:S01]  /*30c0*/  NOP ;  /* 0x0000000000007918 */ /* 0x000fe20000000000 */
[----:B------:R-:W-:Y:S01]  /*30d0*/  ULEA UR4, UR37, UR4, 0x18 ;  /* 0x0000000425047291 */ /* 0x000fe2000f8ec0ff */
[----:B------:R-:W-:Y:S02]  /*30e0*/  UMOV UR5, 0x400 ;  /* 0x0000040000057882 */ /* 0x000fe40000000000 */
[----:B------:R-:W-:-:S06]  /*30f0*/  ULEA UR37, UR37, UR5, 0x18 ;  /* 0x0000000525257291 */ /* 0x000fcc000f8ec0ff */
[----:B------:R-:W1:Y:S02]  /*3100*/  LDS.U8 R0, [UR4+0x1c] ;  /* 0x00001c04ff007984 */ /* 0x000e640008000000 */
[----:B-1----:R-:W-:-:S13]  /*3110*/  ISETP.NE.AND P0, PT, R0, RZ, PT ;  /* 0x000000ff0000720c */ /* 0x002fda0003f05270 */
[----:B------:R-:W-:Y:S05]  /*3120*/  @P0 BRA `(.L_x_59) ;  /* 0x0000000000580947 */ /* 0x000fea0003800000 */
[----:B------:R-:W-:-:S13]  /*3130*/  ELECT P0, URZ, PT ;  /* 0x0000000000ff782f */ /* 0x000fda0003800000 */
[----:B------:R-:W-:Y:S05]  /*3140*/  @!P0 BRA `(.L_x_60) ;  /* 0x0000000000608947 */ /* 0x000fea0003800000 */
[----:B------:R-:W-:Y:S01]  /*3150*/  UMOV UR5, 0x10 ;  /* 0x0000001000057882 */ /* 0x000fe20000000000 */
[----:B------:R-:W-:Y:S01]  /*3160*/  HFMA2 R0, -RZ, RZ, 0, 5.9604644775390625e-08 ;  /* 0x00000001ff007431 */ /* 0x000fe200000001ff */
[----:B------:R-:W-:-:S03]  /*3170*/  MOV R2, 0xffff ;  /* 0x0000ffff00027802 */ /* 0x000fc60000000f00 */
[----:B------:R-:W-:Y:S04]  /*3180*/  DEPBAR.LE SB1, 0x36 ;  /* 0x00009d800000791a */ /* 0x000fe80000000000 */
[----:B------:R-:W1:Y:S02]  /*3190*/  UTCATOMSWS.FIND_AND_SET.ALIGN UP0, UR5, UR5 ;  /* 0x00000005000575e3 */ /* 0x000e640008000800 */
[----:B-1----:R-:W-:Y:S01]  /*31a0*/  MOV R3, UR5 ;  /* 0x0000000500037c02 */ /* 0x002fe20008000f00 */
[----:B------:R-:W-:Y:S06]  /*31b0*/  BRA.U UP0, `(.L_x_61) ;  /* 0x0000000100187547 */ /* 0x000fec000b800000 */
.L_x_62:
[----:B------:R-:W-:Y:S05]  /*31c0*/  NANOSLEEP 0x64 ;  /* 0x000000640000795d */ /* 0x000fea0003800000 */
[----:B------:R-:W-:-:S05]  /*31d0*/  UMOV UR5, 0x10 ;  /* 0x0000001000057882 */ /* 0x000fca0000000000 */
[----:B------:R-:W-:Y:S04]  /*31e0*/  DEPBAR.LE SB1, 0x36 ;  /* 0x00009d800000791a */ /* 0x000fe80000000000 */
[----:B------:R-:W1:Y:S02]  /*31f0*/  UTCATOMSWS.FIND_AND_SET.ALIGN UP0, UR5, UR5 ;  /* 0x00000005000575e3 */ /* 0x000e640008000800 */
[----:B-1----:R-:W-:Y:S01]  /*3200*/  MOV R3, UR5 ;  /* 0x0000000500037c02 */ /* 0x002fe20008000f00 */
[----:B------:R-:W-:Y:S05]  /*3210*/  BRA.U !UP0, `(.L_x_62) ;  /* 0xfffffffd08e87547 */ /* 0x000fea000b83ffff */
.L_x_61:
[-C--:B------:R-:W-:Y:S02]  /*3220*/  SHF.L.U32 R2, R2, R3.reuse, RZ ;  /* 0x0000000302027219 */ /* 0x080fe400000006ff */
[----:B------:R-:W-:Y:S01]  /*3230*/  SHF.L.U32 R0, R0, R3, RZ ;  /* 0x0000000300007219 */ /* 0x000fe200000006ff */
[----:B------:R-:W-:Y:S02]  /*3240*/  IMAD.SHL.U32 R3, R3, 0x20, RZ ;  /* 0x0000002003037824 */ /* 0x000fe400078e00ff */
[----:B------:R1:W-:Y:S04]  /*3250*/  ATOMS.OR RZ, [UR4+0x14], R2 ;  /* 0x00001402ffff798c */ /* 0x0003e8000b000004 */
[----:B------:R1:W-:Y:S04]  /*3260*/  ATOMS.OR RZ, [UR4+0x18], R0 ;  /* 0x00001800ffff798c */ /* 0x0003e8000b000004 */
[----:B------:R1:W-:Y:S01]  /*3270*/  STS [UR37+0x1c0], R3 ;  /* 0x0001c003ff007988 */ /* 0x0003e20008000825 */
[----:B------:R-:W-:Y:S05]  /*3280*/  BRA `(.L_x_60) ;  /* 0x0000000000107947 */ /* 0x000fea0003800000 */
.L_x_59:
[----:B------:R-:W-:Y:S02]  /*3290*/  MOV R0, 0xffffffff ;  /* 0xffffffff00007802 */ /* 0x000fe40000000f00 */
[----:B------:R-:W-:-:S03]  /*32a0*/  MOV R2, 0x32d0 ;  /* 0x000032d000027802 */ /* 0x000fc60000000f00 */
[----:B------:R1:W-:Y:S04]  /*32b0*/  STS [UR37+0x1c0], R0 ;  /* 0x0001c000ff007988 */ /* 0x0003e80008000825 */
[----:B-1-3-5:R-:W-:Y:S05]  /*32c0*/  CALL.REL.NOINC `($__internal_1_$__cuda_sm10x_tcgen05_guardrail_trap_phase_invalid_during_alloc) ;  /* 0x0000004c00987944 */ /* 0x02afea0003c00000 */
.L_x_60:
[----:B------:R-:W-:Y:S05]  /*32d0*/  WARPSYNC.ALL ;  /* 0x0000000000007948 */ /* 0x000fea0003800000 */
[----:B------:R-:W2:Y:S01]  /*32e0*/  S2UR UR5, SR_CgaCtaId ;  /* 0x00000000000579c3 */ /* 0x000ea20000008800 */
[----:B------:R-:W-:Y:S01]  /*32f0*/  UMOV UR4, 0x400 ;  /* 0x0000040000047882 */ /* 0x000fe20000000000 */
[----:B------:R-:W-:-:S06]  /*3300*/  NOP ;  /* 0x0000000000007918 */ /* 0x000fcc0000000000 */
[----:B------:R-:W-:Y:S06]  /*3310*/  BAR.ARV 0x6, 0xa0 ;  /* 0x0182800000007b1d */ /* 0x000fec0000002000 */
[----:B------:R-:W4:Y:S01]  /*3320*/  LDCU UR7, c[0x0][0x38c] ;  /* 0x00007180ff0777ac */ /* 0x000f220008000800 */
[----:B------:R-:W-:Y:S01]  /*3330*/  IMAD.MOV.U32 R11, RZ, RZ, 0x1 ;  /* 0x00000001ff0b7424 */ /* 0x000fe200078e00ff */
[----:B------:R-:W-:Y:S01]  /*3340*/  CS2R R8, SRZ ;  /* 0x0000000000087805 */ /* 0x000fe2000001ff00 */
[----:B------:R-:W-:Y:S01]  /*3350*/  IMAD.MOV.U32 R10, RZ, RZ, RZ ;  /* 0x000000ffff0a7224 */ /* 0x000fe200078e00ff */
[----:B------:R-:W3:Y:S01]  /*3360*/  LDCU UR6, c[0x0][0x38c] ;  /* 0x00007180ff0677ac */ /* 0x000ee20008000800 */
[----:B------:R-:W-:Y:S01]  /*3370*/  UMOV UR15, URZ ;  /* 0x000000ff000f7c82 */ /* 0x000fe20008000000 */
[----:B------:R-:W-:Y:S01]  /*3380*/  UMOV UR14, URZ ;  /* 0x000000ff000e7c82 */ /* 0x000fe20008000000 */
[----:B--2---:R-:W-:Y:S01]  /*3390*/  ULEA UR5, UR5, UR4, 0x18 ;  /* 0x0000000405057291 */ /* 0x004fe2000f8ec0ff */
[----:B------:R-:W-:Y:S01]  /*33a0*/  UMOV UR24, 0x0 ;  /* 0x0000000000187882 */ /* 0x000fe20000000000 */
[----:B------:R-:W-:-:S02]  /*33b0*/  UMOV UR25, 0x4100010 ;  /* 0x0410001000197882 */ /* 0x000fc40000000000 */
[----:B------:R-:W-:Y:S02]  /*33c0*/  UIADD3 UR10, UPT, UPT, UR5, 0x3400, URZ ;  /* 0x00003400050a7890 */ /* 0x000fe4000fffe0ff */
[----:B------:R-:W-:Y:S02]  /*33d0*/  UIADD3 UR11, UPT, UPT, UR5, 0x1d400, URZ ;  /* 0x0001d400050b7890 */ /* 0x000fe4000fffe0ff */
[----:B----4-:R-:W-:Y:S01]  /*33e0*/  UIADD3 UR7, UPT, UPT, UR7, 0x3f, URZ ;  /* 0x0000003f07077890 */ /* 0x010fe2000fffe0ff */
[----:B-1----:R-:W1:Y:S01]  /*33f0*/  LDS R0, [UR5+0x1c0] ;  /* 0x0001c005ff007984 */ /* 0x002e620008000800 */
[----:B------:R-:W-:Y:S02]  /*3400*/  USHF.R.U32.HI UR10, URZ, 0x4, UR10 ;  /* 0x00000004ff0a7899 */ /* 0x000fe4000801160a */
[----:B------:R-:W-:Y:S02]  /*3410*/  USHF.R.S32.HI UR4, URZ, 0x1f, UR7 ;  /* 0x0000001fff047899 */ /* 0x000fe40008011407 */
[----:B------:R-:W-:-:S02]  /*3420*/  USHF.R.U32.HI UR11, URZ, 0x4, UR11 ;  /* 0x00000004ff0b7899 */ /* 0x000fc4000801160b */
[----:B------:R-:W-:Y:S02]  /*3430*/  ULEA.HI UR4, UR4, UR7, URZ, 0x6 ;  /* 0x0000000704047291 */ /* 0x000fe4000f8f30ff */
[----:B------:R-:W-:Y:S02]  /*3440*/  ULOP3.LUT UR10, UR10, 0x3fff, URZ, 0xc0, !UPT ;  /* 0x00003fff0a0a7892 */ /* 0x000fe4000f8ec0ff */
[----:B------:R-:W-:Y:S02]  /*3450*/  USHF.R.S32.HI UR4, URZ, 0x6, UR4 ;  /* 0x00000006ff047899 */ /* 0x000fe40008011404 */
[----:B------:R-:W-:Y:S02]  /*3460*/  ULOP3.LUT UR11, UR11, 0x3fff, URZ, 0xc0, !UPT ;  /* 0x00003fff0b0b7892 */ /* 0x000fe4000f8ec0ff */
[----:B------:R-:W-:Y:S01]  /*3470*/  UISETP.LT.AND UP0, UPT, UR4, 0x1, UPT ;  /* 0x000000010400788c */ /* 0x000fe2000bf01270 */
[----:B------:R-:W-:Y:S01]  /*3480*/  UMOV UR22, 0x0 ;  /* 0x0000000000167882 */ /* 0x000fe20000000000 */
[----:B------:R-:W-:-:S02]  /*3490*/  UMOV UR23, 0x4100010 ;  /* 0x0410001000177882 */ /* 0x000fc40000000000 */
[----:B------:R-:W-:Y:S02]  /*34a0*/  USEL UR9, UR4, 0x1, !UP0 ;  /* 0x0000000104097887 */ /* 0x000fe4000c000000 */
[----:B------:R-:W-:Y:S02]  /*34b0*/  ULOP3.LUT UR10, UR10, 0x10000, URZ, 0xfc, !UPT ;  /* 0x000100000a0a7892 */ /* 0x000fe4000f8efcff */
[----:B------:R-:W-:Y:S02]  /*34c0*/  ULOP3.LUT UR11, UR11, 0x10000, URZ, 0xfc, !UPT ;  /* 0x000100000b0b7892 */ /* 0x000fe4000f8efcff */
[----:B------:R-:W-:Y:S02]  /*34d0*/  UIADD3 UR9, UPT, UPT, -UR9, URZ, URZ ;  /* 0x000000ff09097290 */ /* 0x000fe4000fffe1ff */
[----:B---3--:R-:W-:Y:S01]  /*34e0*/  UISETP.GE.AND UP3, UPT, UR6, 0x1, UPT ;  /* 0x000000010600788c */ /* 0x008fe2000bf66270 */
[----:B------:R-:W-:Y:S01]  /*34f0*/  UMOV UR20, 0x0 ;  /* 0x0000000000147882 */ /* 0x000fe20000000000 */
[----:B------:R-:W-:Y:S01]  /*3500*/  UMOV UR21, 0x4100010 ;  /* 0x0410001000157882 */ /* 0x000fe20000000000 */
[----:B------:R-:W-:Y:S01]  /*3510*/  UMOV UR18, 0x0 ;  /* 0x0000000000127882 */ /* 0x000fe20000000000 */
[----:B------:R-:W-:Y:S01]  /*3520*/  UMOV UR19, 0x4100010 ;  /* 0x0410001000137882 */ /* 0x000fe20000000000 */
[----:B-1----:R-:W-:-:S15]  /*3530*/  R2UR UR16, R0 ;  /* 0x00000000001072ca */ /* 0x002fde00000e0000 */
.L_x_69:
[----:B------:R-:W-:Y:S02]  /*3540*/  LEA R0, R10, UR5, 0x3 ;  /* 0x000000050a007c11 */ /* 0x000fe4000f8e18ff */
[----:B------:R-:W-:Y:S02]  /*3550*/  SHF.L.U32 R2, R9, 0x1f, RZ ;  /* 0x0000001f09027819 */ /* 0x000fe400000006ff */
[----:B------:R-:W-:Y:S01]  /*3560*/  PLOP3.LUT P0, PT, PT, PT, UP3, 0x80, 0x8 ;  /* 0x000000000008781c */ /* 0x000fe20003f0f038 */
[----:B------:R-:W-:Y:S01]  /*3570*/  VIADD R3, R0, 0x120 ;  /* 0x0000012000037836 */ /* 0x000fe20000000000 */
[----:B-1----:R-:W1:Y:S02]  /*3580*/  SYNCS.PHASECHK.TRANS64.TRYWAIT P1, [R0+URZ+0x110], R2 ;  /* 0x00011002000075a7 */ /* 0x002e6400080211ff */
[----:B-1-3--:R-:W-:Y:S09]  /*3590*/  @!P1 BRA `(.L_x_63) ;  /* 0x0000004400589947 */ /* 0x00aff20003800000 */
.L_x_158:
[----:B------:R-:W-:Y:S01]  /*35a0*/  LEA R4, R10, UR5, 0x4 ;  /* 0x000000050a047c11 */ /* 0x000fe2000f8e20ff */
[----:B------:R-:W-:Y:S01]  /*35b0*/  @UP3 ULEA UR6, UR14, UR5, 0x3 ;  /* 0x000000050e063291 */ /* 0x000fe2000f8e18ff */
[----:B------:R-:W-:Y:S01]  /*35c0*/  PLOP3.LUT P2, PT, PT, PT, PT, 0x80, 0x8 ;  /* 0x000000000008781c */ /* 0x000fe20003f4f070 */
[----:B------:R-:W-:Y:S01]  /*35d0*/  ULEA UR7, UR15, UR5, 0x3 ;  /* 0x000000050f077291 */ /* 0x000fe2000f8e18ff */
[----:B------:R-:W-:Y:S02]  /*35e0*/  PRMT R3, RZ, 0x654, R3 ;  /* 0x00000654ff037816 */ /* 0x000fe40000000003 */
[----:B------:R-:W2:Y:S01]  /*35f0*/  LDS.128 R4, [R4+0x1a0] ;  /* 0x0001a00004047984 */ /* 0x000ea20000000c00 */
[----:B-1----:R-:W-:Y:S02]  /*3600*/  @P0 SHF.L.U32 R2, R8, 0x1f, RZ ;  /* 0x0000001f08020819 */ /* 0x002fe400000006ff */
[----:B------:R-:W-:Y:S01]  /*3610*/  SHF.L.U32 R0, R11, 0x1f, RZ ;  /* 0x0000001f0b007819 */ /* 0x000fe200000006ff */
[----:B------:R-:W-:Y:S01]  /*3620*/  @!PT LDS RZ, [RZ] ;  /* 0x00000000fffff984 */ /* 0x000fe20000000800 */
[----:B------:R-:W-:Y:S01]  /*3630*/  @!PT LDS RZ, [RZ] ;  /* 0x00000000fffff984 */ /* 0x000fe20000000800 */
[----:B------:R-:W-:Y:S01]  /*3640*/  @!PT LDS RZ, [RZ] ;  /* 0x00000000fffff984 */ /* 0x000fe20000000800 */
[----:B------:R-:W-:Y:S01]  /*3650*/  @!PT LDS RZ, [RZ] ;  /* 0x00000000fffff984 */ /* 0x000fe20000000800 */
[----:B------:R1:W-:Y:S06]  /*3660*/  MEMBAR.ALL.CTA ;  /* 0x0000000000007992 */ /* 0x0003ec0000008000 */
[----:B-1----:R-:W1:Y:S02]  /*3670*/  FENCE.VIEW.ASYNC.S ;  /* 0x00000000000073c6 */ /* 0x002e640000000000 */
[----:B-1----:R1:W-:Y:S01]  /*3680*/  SYNCS.ARRIVE.TRANS64.RED.A1T0 RZ, [R3+URZ], RZ ;  /* 0x000000ff03ff79a7 */ /* 0x0023e200081004ff */
[----:B------:R1:W3:Y:S01]  /*3690*/  @P0 SYNCS.PHASECHK.TRANS64.TRYWAIT P2, [UR6], R2 ;  /* 0x00000002ff0005a7 */ /* 0x0002e20008041106 */
[----:B------:R-:W-:Y:S01]  /*36a0*/  ULEA.HI UR6, UR15, UR15, URZ, 0x1 ;  /* 0x0000000f0f067291 */ /* 0x000fe2000f8f08ff */
[----:B--2---:R-:W-:-:S03]  /*36b0*/  LOP3.LUT P1, RZ, R6, 0x1, RZ, 0xc0, !PT ;  /* 0x0000000106ff7812 */ /* 0x004fc6000782c0ff */
[----:B------:R-:W-:Y:S02]  /*36c0*/  USHF.L.U32 UR8, UR6, 0x5, URZ ;  /* 0x0000000506087899 */ /* 0x000fe400080006ff */
[----:B------:R-:W-:Y:S02]  /*36d0*/  ULOP3.LUT UR6, UR6, 0xffe, URZ, 0xc0, !UPT ;  /* 0x00000ffe06067892 */ /* 0x000fe4000f8ec0ff */
[----:B------:R-:W-:Y:S02]  /*36e0*/  ULOP3.LUT UR8, UR8, 0xffffffc0, URZ, 0xc0, !UPT ;  /* 0xffffffc008087892 */ /* 0x000fe4000f8ec0ff */
[----:B------:R-:W-:Y:S02]  /*36f0*/  UIADD3 UR6, UPT, UPT, -UR6, UR15, URZ ;  /* 0x0000000f06067290 */ /* 0x000fe4000fffe1ff */
[----:B------:R-:W-:Y:S01]  /*3700*/  UIADD3 UR8, UPT, UPT, UR16, UR8, URZ ;  /* 0x0000000810087290 */ /* 0x000fe2000fffe0ff */
[----:B------:R-:W2:Y:S03]  /*3710*/  SYNCS.PHASECHK.TRANS64.TRYWAIT P0, [UR7+0x150], R0 ;  /* 0x00015000ff0075a7 */ /* 0x000ea60008001107 */
[----:B------:R-:W-:Y:S01]  /*3720*/  ULEA UR8, UR6, UR8, 0x14 ;  /* 0x0000000806087291 */ /* 0x000fe2000f8ea0ff */
[----:B-123--:R-:W-:Y:S11]  /*3730*/  @!P0 BRA `(.L_x_64) ;  /* 0x0000004400048947 */ /* 0x00eff60003800000 */
.L_x_160:
[----:B------:R-:W-:Y:S01]  /*3740*/  IADD3 R10, PT, PT, R10, 0x1, RZ ;  /* 0x000000010a0a7810 */ /* 0x000fe20007ffe0ff */
[----:B------:R-:W-:Y:S06]  /*3750*/  BRA.U !UP3, `(.L_x_65) ;  /* 0x000000010bc07547 */ /* 0x000fec000b800000 */
[----:B------:R-:W-:Y:S01]  /*3760*/  UPLOP3.LUT UP4, UPT, UPT, UPT, UPT, 0x40, 0x4 ;  /* 0x000000000004789c */ /* 0x000fe20003f8e870 */
[----:B------:R-:W-:Y:S01]  /*3770*/  UMOV UR13, UR9 ;  /* 0x00000009000d7c82 */ /* 0x000fe20008000000 */
[----:B------:R-:W-:Y:S01]  /*3780*/  UMOV UR12, UR4 ;  /* 0x00000004000c7c82 */ /* 0x000fe20008000000 */
[----:B------:R-:W-:-:S08]  /*3790*/  UMOV UR17, UR14 ;  /* 0x0000000e00117c82 */ /* 0x000fd00008000000 */
.L_x_68:
[----:B------:R-:W-:Y:S02]  /*37a0*/  UIADD3 UR13, UPT, UPT, UR13, 0x1, URZ ;  /* 0x000000010d0d7890 */ /* 0x000fe4000fffe0ff */
[----:B--2---:R-:W-:Y:S02]  /*37b0*/  ULEA UR6, UR17, UR5, 0x3 ;  /* 0x0000000511067291 */ /* 0x004fe4000f8e18ff */
[----:B------:R-:W-:Y:S01]  /*37c0*/  UISETP.NE.AND UP0, UPT, UR13, URZ, UPT ;  /* 0x000000ff0d00728c */ /* 0x000fe2000bf05270 */
[----:B---3--:R-:W-:Y:S10]  /*37d0*/  @P2 BRA `(.L_x_66) ;  /* 0x00000000000c2947 */ /* 0x008ff40003800000 */
[----:B-1----:R-:W-:Y:S04]  /*37e0*/  SHF.L.U32 R2, R8, 0x1f, RZ ;  /* 0x0000001f08027819 */ /* 0x002fe800000006ff */
[----:B------:R-:W1:Y:S02]  /*37f0*/  SYNCS.PHASECHK.TRANS64.TRYWAIT P0, [UR6], R2 ;  /* 0x00000002ff0075a7 */ /* 0x000e640008001106 */
[----:B-1----:R-:W-:Y:S05]  /*3800*/  @!P0 BRA `(.L_x_67) ;  /* 0x0000004000e88947 */ /* 0x002fea0003800000 */
.L_x_66:
[----:B------:R-:W-:Y:S01]  /*3810*/  UISETP.NE.AND UP1, UPT, UR12, 0x1, UPT ;  /* 0x000000010c00788c */ /* 0x000fe2000bf25270 */
[----:B------:R-:W-:Y:S01]  /*3820*/  PLOP3.LUT P2, PT, PT, PT, PT, 0x80, 0x8 ;  /* 0x000000000008781c */ /* 0x000fe20003f4f070 */
[----:B------:R-:W-:Y:S02]  /*3830*/  UIADD3 UR14, UPT, UPT, UR17, 0x1, URZ ;  /* 0x00000001110e7890 */ /* 0x000fe4000fffe0ff */
[----:B------:R-:W-:Y:S02]  /*3840*/  ULEA UR28, UR17, UR11, 0x9 ;  /* 0x0000000b111c7291 */ /* 0x000fe4000f8e48ff */
[----:B------:R-:W-:Y:S01]  /*3850*/  UISETP.NE.AND UP2, UPT, UR14, 0xd, UPT ;  /* 0x0000000d0e00788c */ /* 0x000fe2000bf45270 */
[----:B------:R-:W-:Y:S01]  /*3860*/  PLOP3.LUT P0, PT, PT, PT, UP1, 0x80, 0x8 ;  /* 0x000000000008781c */ /* 0x000fe20003f0f018 */
[----:B------:R-:W-:Y:S02]  /*3870*/  UIADD3 UR40, UPT, UPT, UR28, 0x2, URZ ;  /* 0x000000021c287890 */ /* 0x000fe4000fffe0ff */
[----:B------:R-:W-:Y:S02]  /*3880*/  USEL UR27, URZ, 0x1, UP2 ;  /* 0x00000001ff1b7887 */ /* 0x000fe40009000000 */
[----:B------:R-:W-:Y:S02]  /*3890*/  USEL UR14, UR14, URZ, UP2 ;  /* 0x000000ff0e0e7287 */ /* 0x000fe40009000000 */
[----:B------:R-:W-:Y:S02]  /*38a0*/  UIADD3 UR36, UPT, UPT, UR28, 0x4, URZ ;  /* 0x000000041c247890 */ /* 0x000fe4000fffe0ff */
[----:B------:R-:W-:Y:S01]  /*38b0*/  @UP1 ULEA UR26, UR14, UR5, 0x3 ;  /* 0x000000050e1a1291 */ /* 0x000fe2000f8e18ff */
[----:B------:R-:W-:Y:S01]  /*38c0*/  LOP3.LUT R8, R8, UR27, RZ, 0x3c, !PT ;  /* 0x0000001b08087c12 */ /* 0x000fe2000f8e3cff */
[----:B------:R-:W-:Y:S02]  /*38d0*/  UIADD3 UR32, UPT, UPT, UR28, 0x6, URZ ;  /* 0x000000061c207890 */ /* 0x000fe4000fffe0ff */
[----:B------:R-:W-:Y:S01]  /*38e0*/  UIADD3 UR6, UPT, UPT, UR6, 0x68, URZ ;  /* 0x0000006806067890 */ /* 0x000fe2000fffe0ff */
[----:B-1----:R-:W-:Y:S01]  /*38f0*/  @P0 SHF.L.U32 R0, R8, 0x1f, RZ ;  /* 0x0000001f08000819 */ /* 0x002fe200000006ff */
[----:B------:R-:W-:Y:S01]  /*3900*/  UIADD3 UR12, UPT, UPT, UR12, -0x1, URZ ;  /* 0xffffffff0c0c7890 */ /* 0x000fe2000fffe0ff */
[----:B------:R-:W-:Y:S02]  /*3910*/  UMOV UR29, 0x40004040 ;  /* 0x40004040001d7882 */ /* 0x000fe40000000000 */
[----:B------:R2:W3:Y:S01]  /*3920*/  @P0 SYNCS.PHASECHK.TRANS64.TRYWAIT P2, [UR26], R0 ;  /* 0x00000000ff0005a7 */ /* 0x0004e2000804111a */
[----:B------:R-:W-:Y:S01]  /*3930*/  ULEA UR26, UR17, UR10, 0x9 ;  /* 0x0000000a111a7291 */ /* 0x000fe2000f8e48ff */
[----:B------:R-:W-:Y:S01]  /*3940*/  UMOV UR27, 0x40004040 ;  /* 0x40004040001b7882 */ /* 0x000fe20000000000 */
[----:B------:R-:W-:Y:S02]  /*3950*/  UMOV UR41, 0x40004040 ;  /* 0x4000404000297882 */ /* 0x000fe40000000000 */
[----:B------:R-:W-:Y:S02]  /*3960*/  UIADD3 UR38, UPT, UPT, UR26, 0x2, URZ ;  /* 0x000000021a267890 */ /* 0x000fe4000fffe0ff */
[----:B------:R-:W-:Y:S02]  /*3970*/  UIADD3 UR34, UPT, UPT, UR26, 0x4, URZ ;  /* 0x000000041a227890 */ /* 0x000fe4000fffe0ff */
[----:B------:R-:W-:Y:S01]  /*3980*/  UIADD3 UR30, UPT, UPT, UR26, 0x6, URZ ;  /* 0x000000061a1e7890 */ /* 0x000fe2000fffe0ff */
[----:B------:R2:W-:Y:S01]  /*3990*/  UTCHMMA gdesc[UR26], gdesc[UR28], tmem[UR8], tmem[UR24], idesc[UR25], UP4 ;  /* 0x00ff181c1a0075ea */ /* 0x0005e2000a000008 */
[----:B------:R-:W-:Y:S01]  /*39a0*/  UPLOP3.LUT UP4, UPT, UPT, UPT, UPT, 0x80, 0x8 ;  /* 0x000000000008789c */ /* 0x000fe20003f8f070 */
[----:B------:R-:W-:Y:S01]  /*39b0*/  UMOV UR39, 0x40004040 ;  /* 0x4000404000277882 */ /* 0x000fe20000000000 */
[----:B------:R-:W-:Y:S01]  /*39c0*/  UMOV UR37, 0x40004040 ;  /* 0x4000404000257882 */ /* 0x000fe20000000000 */
[----:B------:R2:W-:Y:S01]  /*39d0*/  UTCHMMA gdesc[UR38], gdesc[UR40], tmem[UR8], tmem[UR22], idesc[UR23], UPT ;  /* 0x00ff1628260075ea */ /* 0x0005e2000b800008 */
[----:B------:R-:W-:Y:S01]  /*39e0*/  UMOV UR35, 0x40004040 ;  /* 0x4000404000237882 */ /* 0x000fe20000000000 */
[----:B------:R-:W-:Y:S01]  /*39f0*/  UMOV UR33, 0x40004040 ;  /* 0x4000404000217882 */ /* 0x000fe20000000000 */
[----:B------:R-:W-:Y:S01]  /*3a00*/  UMOV UR31, 0x40004040 ;  /* 0x40004040001f7882 */ /* 0x000fe20000000000 */
[----:B------:R2:W-:Y:S01]  /*3a10*/  UTCHMMA gdesc[UR34], gdesc[UR36], tmem[UR8], tmem[UR20], idesc[UR21], UPT ;  /* 0x00ff1424220075ea */ /* 0x0005e2000b800008 */
[----:B------:R2:W-:Y:S01]  /*3a20*/  UTCHMMA gdesc[UR30], gdesc[UR32], tmem[UR8], tmem[UR18], idesc[UR19], UPT ;  /* 0x00ff12201e0075ea */ /* 0x0005e2000b800008 */
[----:B------:R2:W-:Y:S01]  /*3a30*/  UTCBAR [UR6], URZ ;  /* 0x000000ff060073e9 */ /* 0x0005e200080000ff */
[----:B------:R-:W-:Y:S01]  /*3a40*/  UMOV UR17, UR14 ;  /* 0x0000000e00117c82 */ /* 0x000fe20008000000 */
[----:B------:R-:W-:Y:S05]  /*3a50*/  BRA.U UP0, `(.L_x_68) ;  /* 0xfffffffd00507547 */ /* 0x000fea000b83ffff */
.L_x_65:
[----:B------:R-:W-:Y:S01]  /*3a60*/  UIADD3 UR15, UPT, UPT, UR15, 0x1, URZ ;  /* 0x000000010f0f7890 */ /* 0x000fe2000fffe0ff */
[C---:B------:R-:W-:Y:S01]  /*3a70*/  ISETP.NE.AND P0, PT, R10.reuse, 0x2, PT ;  /* 0x000000020a00780c */ /* 0x040fe20003f05270 */
[----:B------:R-:W-:Y:S02]  /*3a80*/  UIADD3 UR7, UPT, UPT, UR7, 0x130, URZ ;  /* 0x0000013007077890 */ /* 0x000fe4000fffe0ff */
[----:B------:R-:W-:Y:S01]  /*3a90*/  UISETP.NE.AND UP0, UPT, UR15, 0x4, UPT ;  /* 0x000000040f00788c */ /* 0x000fe2000bf05270 */
[----:B-12---:R-:W-:Y:S02]  /*3aa0*/  SEL R0, RZ, 0x1, P0 ;  /* 0x00000001ff007807 */ /* 0x006fe40000000000 */
[----:B------:R-:W-:Y:S01]  /*3ab0*/  SEL R10, R10, RZ, P0 ;  /* 0x000000ff0a0a7207 */ /* 0x000fe20000000000 */
[----:B------:R-:W-:Y:S01]  /*3ac0*/  USEL UR6, URZ, 0x1, UP0 ;  /* 0x00000001ff067887 */ /* 0x000fe20008000000 */
[----:B------:R-:W-:Y:S01]  /*3ad0*/  LOP3.LUT R9, R9, R0, RZ, 0x3c, !PT ;  /* 0x0000000009097212 */ /* 0x000fe200078e3cff */
[----:B------:R-:W-:Y:S01]  /*3ae0*/  USEL UR15, UR15, URZ, UP0 ;  /* 0x000000ff0f0f7287 */ /* 0x000fe20008000000 */
[----:B------:R1:W-:Y:S03]  /*3af0*/  UTCBAR [UR7], URZ ;  /* 0x000000ff070073e9 */ /* 0x0003e600080000ff */
[----:B------:R-:W-:Y:S01]  /*3b00*/  LOP3.LUT R11, R11, UR6, RZ, 0x3c, !PT ;  /* 0x000000060b0b7c12 */ /* 0x000fe2000f8e3cff */
[----:B------:R-:W-:Y:S07]  /*3b10*/  @P1 BRA `(.L_x_69) ;  /* 0xfffffff800881947 */ /* 0x000fee000383ffff */
[----:B------:R-:W2:Y:S01]  /*3b20*/  S2UR UR4, SR_CgaCtaId ;  /* 0x00000000000479c3 */ /* 0x000ea20000008800 */
[----:B------:R-:W-:Y:S01]  /*3b30*/  ELECT P0, URZ, PT ;  /* 0x0000000000ff782f */ /* 0x000fe20003800000 */
[----:B------:R-:W-:Y:S01]  /*3b40*/  IMAD.MOV.U32 R0, RZ, RZ, 0x1 ;  /* 0x00000001ff007424 */ /* 0x000fe200078e00ff */
[----:B------:R-:W-:Y:S01]  /*3b50*/  UIADD3 UR5, UPT, UPT, UR5, 0x150, URZ ;  /* 0x0000015005057890 */ /* 0x000fe2000fffe0ff */
[----:B------:R-:W-:Y:S01]  /*3b60*/  SHF.L.U32 R2, R11, 0x1f, RZ ;  /* 0x0000001f0b027819 */ /* 0x000fe200000006ff */
[----:B------:R-:W-:-:S03]  /*3b70*/  UMOV UR6, 0x40 ;  /* 0x0000004000067882 */ /* 0x000fc60000000000 */
[----:B------:R-:W-:Y:S01]  /*3b80*/  UVIRTCOUNT.DEALLOC.SMPOOL 0x80 ;  /* 0x000000800000784c */ /* 0x000fe20000000000 */
[----:B--2---:R-:W-:Y:S02]  /*3b90*/  ULEA UR4, UR4, UR6, 0x18 ;  /* 0x0000000604047291 */ /* 0x004fe4000f8ec0ff */
[----:B------:R-:W-:-:S07]  /*3ba0*/  ULEA UR6, UR15, UR5, 0x3 ;  /* 0x000000050f067291 */ /* 0x000fce000f8e18ff */
[----:B------:R2:W-:Y:S02]  /*3bb0*/  @P0 STS.U8 [UR4+0x1c], R0 ;  /* 0x00001c00ff000988 */ /* 0x0005e40008000004 */
[----:B------:R-:W4:Y:S02]  /*3bc0*/  SYNCS.PHASECHK.TRANS64.TRYWAIT P0, [UR6], R2 ;  /* 0x00000002ff0075a7 */ /* 0x000f240008001106 */
[----:B--2-4-:R-:W-:Y:S05]  /*3bd0*/  @!P0 BRA `(.L_x_70) ;  /* 0x00000040000c8947 */ /* 0x014fea0003800000 */
.L_x_163:
[----:B-1----:R-:W-:-:S04]  /*3be0*/  UIADD3 UR7, UPT, UPT, UR15, 0x1, URZ ;  /* 0x000000010f077890 */ /* 0x002fc8000fffe0ff */
[----:B------:R-:W-:-:S04]  /*3bf0*/  UISETP.NE.AND UP0, UPT, UR7, 0x4, UPT ;  /* 0x000000040700788c */ /* 0x000fc8000bf05270 */
[----:B------:R-:W-:Y:S02]  /*3c00*/  USEL UR8, URZ, 0x1, UP0 ;  /* 0x00000001ff087887 */ /* 0x000fe40008000000 */
[----:B------:R-:W-:-:S04]  /*3c10*/  USEL UR7, UR7, URZ, UP0 ;  /* 0x000000ff07077287 */ /* 0x000fc80008000000 */
[----:B------:R-:W-:Y:S01]  /*3c20*/  ULEA UR6, UR7, UR5, 0x3 ;  /* 0x0000000507067291 */ /* 0x000fe2000f8e18ff */
[----:B--2---:R-:W-:-:S04]  /*3c30*/  LOP3.LUT R2, R11, UR8, RZ, 0x3c, !PT ;  /* 0x000000080b027c12 */ /* 0x004fc8000f8e3cff */
[----:B------:R-:W-:-:S04]  /*3c40*/  SHF.L.U32 R3, R2, 0x1f, RZ ;  /* 0x0000001f02037819 */ /* 0x000fc800000006ff */
[----:B------:R-:W1:Y:S02]  /*3c50*/  SYNCS.PHASECHK.TRANS64.TRYWAIT P0, [UR6], R3 ;  /* 0x00000003ff0075a7 */ /* 0x000e640008001106 */
[----:B-1----:R-:W-:Y:S05]  /*3c60*/  @!P0 BRA `(.L_x_71) ;  /* 0x0000004000008947 */ /* 0x002fea0003800000 */
.L_x_165:
        /* <DEDUP_REMOVED lines=9> */
.L_x_167:
[----:B------:R-:W-:-:S04]  /*3d00*/  UIADD3 UR7, UPT, UPT, UR7, 0x1, URZ ;  /* 0x0000000107077890 */ /* 0x000fc8000fffe0ff */
[----:B------:R-:W-:-:S04]  /*3d10*/  UISETP.NE.AND UP0, UPT, UR7, 0x4, UPT ;  /* 0x000000040700788c */ /* 0x000fc8000bf05270 */
[----:B------:R-:W-:Y:S02]  /*3d20*/  USEL UR6, URZ, 0x1, UP0 ;  /* 0x00000001ff067887 */ /* 0x000fe40008000000 */
[----:B------:R-:W-:-:S04]  /*3d30*/  USEL UR7, UR7, URZ, UP0 ;  /* 0x000000ff07077287 */ /* 0x000fc80008000000 */
[----:B------:R-:W-:Y:S01]  /*3d40*/  ULEA UR7, UR7, UR5, 0x3 ;  /* 0x0000000507077291 */ /* 0x000fe2000f8e18ff */
[----:B------:R-:W-:-:S04]  /*3d50*/  LOP3.LUT R2, R2, UR6, RZ, 0x3c, !PT ;  /* 0x0000000602027c12 */ /* 0x000fc8000f8e3cff */
[----:B------:R-:W-:-:S04]  /*3d60*/  SHF.L.U32 R2, R2, 0x1f, RZ ;  /* 0x0000001f02027819 */ /* 0x000fc800000006ff */
[----:B------:R-:W2:Y:S02]  /*3d70*/  SYNCS.PHASECHK.TRANS64.TRYWAIT P0, [UR7], R2 ;  /* 0x00000002ff0075a7 */ /* 0x000ea40008001107 */
[----:B--2---:R-:W-:Y:S05]  /*3d80*/  @!P0 BRA `(.L_x_73) ;  /* 0x0000003c00e88947 */ /* 0x004fea0003800000 */
.L_x_169:
[----:B------:R-:W-:Y:S01]  /*3d90*/  NOP ;  /* 0x0000000000007918 */ /* 0x000fe20000000000 */
[----:B-1----:R-:W1:Y:S01]  /*3da0*/  LDS R0, [UR4+0x14] ;  /* 0x00001404ff007984 */ /* 0x002e620008000800 */
[----:B------:R-:W-:Y:S01]  /*3db0*/  ULOP3.LUT UR6, UR16, 0xffff, URZ, 0xc0, !UPT ;  /* 0x0000ffff10067892 */ /* 0x000fe2000f8ec0ff */
[----:B------:R-:W-:Y:S01]  /*3dc0*/  UMOV UR8, 0xffff ;  /* 0x0000ffff00087882 */ /* 0x000fe20000000000 */
[----:B------:R-:W-:Y:S02]  /*3dd0*/  UMOV UR5, 0x1 ;  /* 0x0000000100057882 */ /* 0x000fe40000000000 */
[----:B------:R-:W-:-:S04]  /*3de0*/  USHF.R.U32.HI UR6, URZ, 0x5, UR6 ;  /* 0x00000005ff067899 */ /* 0x000fc80008011606 */
[----:B------:R-:W-:Y:S02]  /*3df0*/  USHF.L.U32 UR8, UR8, UR6, URZ ;  /* 0x0000000608087299 */ /* 0x000fe400080006ff */
[----:B------:R-:W-:-:S04]  /*3e00*/  USHF.L.U32 UR5, UR5, UR6, URZ ;  /* 0x0000000605057299 */ /* 0x000fc800080006ff */
[----:B-1----:R-:W-:-:S04]  /*3e10*/  LOP3.LUT R0, R0, UR8, RZ, 0xc0, !PT ;  /* 0x0000000800007c12 */ /* 0x002fc8000f8ec0ff */
[----:B------:R-:W-:-:S13]  /*3e20*/  ISETP.NE.AND P0, PT, R0, UR8, PT ;  /* 0x0000000800007c0c */ /* 0x000fda000bf05270 */
[----:B------:R-:W-:Y:S05]  /*3e30*/  @P0 BRA `(.L_x_74) ;  /* 0x0000000000580947 */ /* 0x000fea0003800000 */
[----:B------:R-:W1:Y:S02]  /*3e40*/  LDS R0, [UR4+0x18] ;  /* 0x00001804ff007984 */ /* 0x000e640008000800 */
[----:B-1----:R-:W-:-:S04]  /*3e50*/  LOP3.LUT R0, R0, UR5, RZ, 0xc0, !PT ;  /* 0x0000000500007c12 */ /* 0x002fc8000f8ec0ff */
[----:B------:R-:W-:-:S13]  /*3e60*/  ISETP.NE.AND P0, PT, R0, UR5, PT ;  /* 0x0000000500007c0c */ /* 0x000fda000bf05270 */
[----:B------:R-:W-:Y:S05]  /*3e70*/  @P0 BRA `(.L_x_75) ;  /* 0x00000000003c0947 */ /* 0x000fea0003800000 */
[----:B------:R-:W1:Y:S01]  /*3e80*/  S2R R2, SR_LANEID ;  /* 0x0000000000027919 */ /* 0x000e620000000000 */
[----:B------:R-:W-:Y:S01]  /*3e90*/  ULOP3.LUT UR8, URZ, UR8, URZ, 0x33, !UPT ;  /* 0x00000008ff087292 */ /* 0x000fe2000f8e33ff */
[----:B------:R-:W-:Y:S02]  /*3ea0*/  VOTEU.ANY UR7, UPT, PT ;  /* 0x0000000000077886 */ /* 0x000fe400038e0100 */
[----:B------:R-:W-:-:S03]  /*3eb0*/  UFLO.U32 UR7, UR7 ;  /* 0x00000007000772bd */ /* 0x000fc600080e0000 */
[----:B------:R-:W-:-:S04]  /*3ec0*/  IMAD.U32 R0, RZ, RZ, UR8 ;  /* 0x00000008ff007e24 */ /* 0x000fc8000f8e00ff */
[----:B------:R2:W4:Y:S02]  /*3ed0*/  REDUX UR6, R0 ;  /* 0x00000000000673c4 */ /* 0x0005240000000000 */
[----:B------:R1:W-:Y:S02]  /*3ee0*/  UTCATOMSWS.AND URZ, UR8 ;  /* 0x0000000800ff79e3 */ /* 0x0003e40008000000 */
[----:B-1----:R-:W-:Y:S02]  /*3ef0*/  ISETP.EQ.U32.AND P0, PT, R2, UR7, PT ;  /* 0x0000000702007c0c */ /* 0x002fe4000bf02070 */
[----:B--2---:R-:W-:Y:S02]  /*3f00*/  LOP3.LUT R0, RZ, UR5, RZ, 0x33, !PT ;  /* 0x00000005ff007c12 */ /* 0x004fe4000f8e33ff */
[----:B----4-:R-:W-:Y:S02]  /*3f10*/  MOV R2, UR6 ;  /* 0x0000000600027c02 */ /* 0x010fe40008000f00 */
[----:B------:R-:W1:Y:S07]  /*3f20*/  REDUX UR5, R0 ;  /* 0x00000000000573c4 */ /* 0x000e6e0000000000 */
[----:B------:R2:W-:Y:S01]  /*3f30*/  @P0 ATOMS.AND RZ, [UR4+0x14], R2 ;  /* 0x00001402ffff098c */ /* 0x0005e2000a800004 */
[----:B-1----:R-:W-:-:S05]  /*3f40*/  IMAD.U32 R0, RZ, RZ, UR5 ;  /* 0x00000005ff007e24 */ /* 0x002fca000f8e00ff */
[----:B------:R2:W-:Y:S01]  /*3f50*/  @P0 ATOMS.AND RZ, [UR4+0x18], R0 ;  /* 0x00001800ffff098c */ /* 0x0005e2000a800004 */
[----:B------:R-:W-:Y:S05]  /*3f60*/  BRA `(.L_x_76) ;  /* 0x0000000000147947 */ /* 0x000fea0003800000 */
.L_x_75:
[----:B------:R-:W-:Y:S02]  /*3f70*/  MOV R2, 0x3f90 ;  /* 0x00003f9000027802 */ /* 0x000fe40000000f00 */
[----:B---3-5:R-:W-:Y:S05]  /*3f80*/  CALL.REL.NOINC `($__internal_0_$__cuda_sm10x_tcgen05_guardrail_trap_col_being_dealloced_not_returned_by_alloc) ;  /* 0x00000040005c7944 */ /* 0x028fea0003c00000 */
[----:B------:R-:W-:Y:S05]  /*3f90*/  BRA `(.L_x_76) ;  /* 0x0000000000087947 */ /* 0x000fea0003800000 */
.L_x_74:
[----:B------:R-:W-:Y:S02]  /*3fa0*/  MOV R2, 0x3fc0 ;  /* 0x00003fc000027802 */ /* 0x000fe40000000f00 */
[----:B---3-5:R-:W-:Y:S05]  /*3fb0*/  CALL.REL.NOINC `($__internal_2_$__cuda_sm10x_tcgen05_guardrail_trap_unallocated_columns_being_dealloced) ;  /* 0x0000004000687944 */ /* 0x028fea0003c00000 */
.L_x_76:
[----:B------:R-:W-:Y:S01]  /*3fc0*/  NOP ;  /* 0x0000000000007918 */ /* 0x000fe20000000000 */
[----:B------:R-:W-:Y:S05]  /*3fd0*/  EXIT ;  /* 0x000000000000794d */ /* 0x000fea0003800000 */
.L_x_58:
[----:B------:R-:W-:-:S09]  /*3fe0*/  UISETP.NE.OR UP2, UPT, UR8, 0x3, !UP2 ;  /* 0x000000030800788c */ /* 0x000fd2000d745670 */
[----:B------:R-:W-:Y:S05]  /*3ff0*/  BRA.U UP2, `(.L_x_77) ;  /* 0x0000000d02ac7547 */ /* 0x000fea000b800000 */
[----:B------:R-:W1:Y:S01]  /*4000*/  LDC R0, c[0x0][0xb30] ;  /* 0x0002cc00ff007b82 */ /* 0x000e620000000800 */
[----:B------:R-:W2:Y:S01]  /*4010*/  LDCU.64 UR8, c[0x0][0x888] ;  /* 0x00011100ff0877ac */ /* 0x000ea20008000a00 */
[----:B------:R-:W-:Y:S01]  /*4020*/  IMAD.MOV.U32 R32, RZ, RZ, 0x1 ;  /* 0x00000001ff207424 */ /* 0x000fe200078e00ff */
[----:B------:R-:W-:Y:S01]  /*4030*/  CS2R R28, SRZ ;  /* 0x00000000001c7805 */ /* 0x000fe2000001ff00 */
[----:B------:R-:W-:Y:S01]  /*4040*/  IMAD.MOV.U32 R25, RZ, RZ, 0x1000 ;  /* 0x00001000ff197424 */ /* 0x000fe200078e00ff */
[----:B------:R-:W4:Y:S03]  /*4050*/  LDCU.64 UR4, c[0x0][0x890] ;  /* 0x00011200ff0477ac */ /* 0x000f260008000a00 */
[----:B------:R-:W3:Y:S01]  /*4060*/  LDC R24, c[0x0][0x370] ;  /* 0x0000dc00ff187b82 */ /* 0x000ee20000000800 */
[----:B------:R-:W-:Y:S01]  /*4070*/  UMOV UR7, 0x400 ;  /* 0x0000040000077882 */ /* 0x000fe20000000000 */
[----:B------:R-:W-:-:S02]  /*4080*/  UPLOP3.LUT UP1, UPT, UPT, UPT, UPT, 0x40, 0x4 ;  /* 0x000000000004789c */ /* 0x000fc40003f2e870 */
[----:B------:R-:W-:Y:S01]  /*4090*/  ULEA UR7, UR37, UR7, 0x18 ;  /* 0x0000000725077291 */ /* 0x000fe2000f8ec0ff */
[----:B------:R-:W-:-:S03]  /*40a0*/  UMOV UR13, URZ ;  /* 0x000000ff000d7c82 */ /* 0x000fc60008000000 */
[----:B------:R-:W3:Y:S01]  /*40b0*/  LDC R3, c[0x0][0xb0c] ;  /* 0x0002c300ff037b82 */ /* 0x000ee20000000800 */
[----:B--2---:R-:W-:Y:S02]  /*40c0*/  UISETP.NE.U32.AND UP3, UPT, UR8, URZ, UPT ;  /* 0x000000ff0800728c */ /* 0x004fe4000bf65070 */
[----:B----4-:R-:W-:-:S05]  /*40d0*/  UISETP.NE.U32.AND UP4, UPT, UR4, URZ, UPT ;  /* 0x000000ff0400728c */ /* 0x010fca000bf85070 */
[----:B------:R-:W2:Y:S01]  /*40e0*/  LDC R22, c[0x0][0xb20] ;  /* 0x0002c800ff167b82 */ /* 0x000ea20000000800 */
[----:B-1----:R-:W-:Y:S01]  /*40f0*/  ISETP.NE.AND P1, PT, R0, 0x1, PT ;  /* 0x000000010000780c */ /* 0x002fe20003f25270 */
[----:B------:R-:W-:Y:S02]  /*4100*/  UISETP.NE.AND.EX UP3, UPT, UR9, URZ, UPT, UP3 ;  /* 0x000000ff0900728c */ /* 0x000fe4000bf65330 */
[----:B------:R-:W-:-:S04]  /*4110*/  UISETP.NE.AND.EX UP4, UPT, UR5, URZ, UPT, UP4 ;  /* 0x000000ff0500728c */ /* 0x000fc8000bf85340 */
[----:B------:R-:W1:Y:S08]  /*4120*/  LDC.64 R30, c[0x0][0x348] ;  /* 0x0000d200ff1e7b82 */ /* 0x000e700000000a00 */
[----:B------:R-:W4:Y:S08]  /*4130*/  LDC.64 R14, c[0x0][0xb10] ;  /* 0x0002c400ff0e7b82 */ /* 0x000f300000000a00 */
[----:B------:R-:W1:Y:S08]  /*4140*/  LDC.64 R6, c[0x0][0xb18] ;  /* 0x0002c600ff067b82 */ /* 0x000e700000000a00 */
[----:B------:R-:W1:Y:S08]  /*4150*/  LDC.64 R4, c[0x0][0xb28] ;  /* 0x0002ca00ff047b82 */ /* 0x000e700000000a00 */
[----:B--23--:R-:W1:Y:S02]  /*4160*/  LDC R23, c[0x0][0x374] ;  /* 0x0000dd00ff177b82 */ /* 0x00ce640000000800 */
.L_x_86:
[C---:B------:R-:W-:Y:S02]  /*4170*/  LEA R0, R29.reuse, UR7, 0x3 ;  /* 0x000000071d007c11 */ /* 0x040fe4000f8e18ff */
[----:B------:R-:W-:Y:S02]  /*4180*/  SHF.L.U32 R2, R28, 0x1f, RZ ;  /* 0x0000001f1c027819 */ /* 0x000fe400000006ff */
[----:B------:R-:W-:Y:S02]  /*4190*/  LEA R16, R29, UR7, 0x4 ;  /* 0x000000071d107c11 */ /* 0x000fe4000f8e20ff */
[----:B--2---:R-:W2:Y:S02]  /*41a0*/  SYNCS.PHASECHK.TRANS64.TRYWAIT P0, [R0+URZ+0x110], R2 ;  /* 0x00011002000075a7 */ /* 0x004ea400080011ff */
[----:B--2---:R-:W-:Y:S05]  /*41b0*/  @!P0 BRA `(.L_x_78) ;  /* 0x0000003800f48947 */ /* 0x004fea0003800000 */
.L_x_170:
[----:B------:R-:W-:Y:S01]  /*41c0*/  ISETP.GE.AND P0, PT, R26, 0x1, PT ;  /* 0x000000011a00780c */ /* 0x000fe20003f06270 */
[----:B------:R-:W3:Y:S01]  /*41d0*/  LDS.128 R16, [R16+0x1a0] ;  /* 0x0001a00010107984 */ /* 0x000ee20000000c00 */
[----:B--2---:R-:W-:Y:S01]  /*41e0*/  VIADD R0, R0, 0x120 ;  /* 0x0000012000007836 */ /* 0x004fe20000000000 */
[----:B------:R-:W-:Y:S01]  /*41f0*/  @!PT LDS RZ, [RZ] ;  /* 0x00000000fffff984 */ /* 0x000fe20000000800 */
[----:B------:R-:W-:Y:S01]  /*4200*/  @!PT LDS RZ, [RZ] ;  /* 0x00000000fffff984 */ /* 0x000fe20000000800 */
[----:B------:R-:W-:Y:S01]  /*4210*/  @!PT LDS RZ, [RZ] ;  /* 0x00000000fffff984 */ /* 0x000fe20000000800 */
[----:B------:R-:W-:Y:S01]  /*4220*/  @!PT LDS RZ, [RZ] ;  /* 0x00000000fffff984 */ /* 0x000fe20000000800 */
[----:B------:R2:W-:Y:S06]  /*4230*/  MEMBAR.ALL.CTA ;  /* 0x0000000000007992 */ /* 0x0005ec0000008000 */
[----:B--2---:R-:W2:Y:S01]  /*4240*/  FENCE.VIEW.ASYNC.S ;  /* 0x00000000000073c6 */ /* 0x004ea20000000000 */
[----:B------:R-:W-:Y:S04]  /*4250*/  PRMT R0, RZ, 0x654, R0 ;  /* 0x00000654ff007816 */ /* 0x000fe80000000000 */
[----:B--2---:R2:W-:Y:S01]  /*4260*/  SYNCS.ARRIVE.TRANS64.RED.A1T0 RZ, [R0+URZ], RZ ;  /* 0x000000ff00ff79a7 */ /* 0x0045e200081004ff */
[----:B---3--:R-:W-:Y:S11]  /*4270*/  LOP3.LUT P3, RZ, R18, 0x1, RZ, 0xc0, !PT ;  /* 0x0000000112ff7812 */ /* 0x008ff6000786c0ff */
[----:B------:R-:W-:Y:S02]  /*4280*/  @!UPT UIADD3 URZ, UPT, UPT, URZ, URZ, URZ ;  /* 0x000000fffffff290 */ /* 0x000fe4000fffe0ff */
[----:B------:R-:W-:Y:S02]  /*4290*/  @P3 MOV R11, R16 ;  /* 0x00000010000b3202 */ /* 0x000fe40000000f00 */
[----:B------:R-:W-:Y:S01]  /*42a0*/  @P3 LOP3.LUT R10, R17, 0xffff, RZ, 0xc0, !PT ;  /* 0x0000ffff110a3812 */ /* 0x000fe200078ec0ff */
[----:B--2---:R-:W-:Y:S06]  /*42b0*/  @!P0 BRA `(.L_x_79) ;  /* 0x0000000000a48947 */ /* 0x004fec0003800000 */
[-C--:B-1----:R-:W-:Y:S01]  /*42c0*/  IMAD.HI.U32 R0, R23, R7.reuse, RZ ;  /* 0x0000000717007227 */ /* 0x082fe200078e00ff */
[----:B------:R-:W-:Y:S02]  /*42d0*/  ISETP.NE.AND P0, PT, R6, 0x1, PT ;  /* 0x000000010600780c */ /* 0x000fe40003f05270 */
[----:B------:R-:W-:Y:S01]  /*42e0*/  ISETP.NE.AND P2, PT, R26, 0x1, PT ;  /* 0x000000011a00780c */ /* 0x000fe20003f45270 */
[----:B----4-:R-:W-:Y:S01]  /*42f0*/  IMAD.HI.U32 R9, R24, R14, RZ ;  /* 0x0000000e18097227 */ /* 0x010fe200078e00ff */
[----:B------:R-:W-:Y:S02]  /*4300*/  SHF.R.U32.HI R0, RZ, R22, R0 ;  /* 0x00000016ff007219 */ /* 0x000fe40000011600 */
[----:B------:R-:W-:Y:S01]  /*4310*/  ISETP.NE.AND P4, PT, R3, 0x1, PT ;  /* 0x000000010300780c */ /* 0x000fe20003f85270 */
[----:B------:R-:W-:Y:S01]  /*4320*/  IMAD.HI.U32 R13, R10, R7, RZ ;  /* 0x000000070a0d7227 */ /* 0x000fe200078e00ff */
[----:B------:R-:W-:Y:S02]  /*4330*/  SHF.R.U32.HI R9, RZ, R15, R9 ;  /* 0x0000000fff097219 */ /* 0x000fe40000011609 */
[----:B------:R-:W-:Y:S01]  /*4340*/  SEL R0, R23, R0, !P0 ;  /* 0x0000000017007207 */ /* 0x000fe20004000000 */
[----:B------:R-:W-:Y:S01]  /*4350*/  IMAD.HI.U32 R12, R11, R14, RZ ;  /* 0x0000000e0b0c7227 */ /* 0x000fe200078e00ff */
[----:B------:R-:W-:Y:S03]  /*4360*/  SEL R9, R24, R9, !P4 ;  /* 0x0000000918097207 */ /* 0x000fe60006000000 */
[-C--:B------:R-:W-:Y:S01]  /*4370*/  IMAD.HI.U32 R8, R0, R4.reuse, RZ ;  /* 0x0000000400087227 */ /* 0x080fe200078e00ff */
[----:B------:R-:W-:Y:S03]  /*4380*/  SHF.R.U32.HI R12, RZ, R15, R12 ;  /* 0x0000000fff0c7219 */ /* 0x000fe6000001160c */
[----:B------:R-:W-:Y:S01]  /*4390*/  IMAD.HI.U32 R2, R9, R4, RZ ;  /* 0x0000000409027227 */ /* 0x000fe200078e00ff */
[-C--:B------:R-:W-:Y:S02]  /*43a0*/  @P2 SHF.R.U32.HI R0, RZ, R5.reuse, R8 ;  /* 0x00000005ff002219 */ /* 0x080fe40000011608 */
[----:B------:R-:W-:Y:S02]  /*43b0*/  SHF.R.U32.HI R8, RZ, R22, R13 ;  /* 0x00000016ff087219 */ /* 0x000fe4000001160d */
[----:B------:R-:W-:Y:S01]  /*43c0*/  @P2 SHF.R.U32.HI R9, RZ, R5, R2 ;  /* 0x00000005ff092219 */ /* 0x000fe20000011602 */
[----:B------:R-:W-:Y:S01]  /*43d0*/  IMAD R0, R26, R0, RZ ;  /* 0x000000001a007224 */ /* 0x000fe200078e02ff */
[----:B------:R-:W-:Y:S02]  /*43e0*/  SEL R8, R10, R8, !P0 ;  /* 0x000000080a087207 */ /* 0x000fe40004000000 */
[----:B------:R-:W-:Y:S01]  /*43f0*/  SEL R2, R11, R12, !P4 ;  /* 0x0000000c0b027207 */ /* 0x000fe20006000000 */
[----:B------:R-:W-:Y:S01]  /*4400*/  IMAD R12, R26, R9, RZ ;  /* 0x000000091a0c7224 */ /* 0x000fe200078e02ff */
[C---:B------:R-:W-:Y:S01]  /*4410*/  ISETP.GE.AND P0, PT, R8.reuse, R0, PT ;  /* 0x000000000800720c */ /* 0x040fe20003f06270 */
[----:B------:R-:W-:Y:S03]  /*4420*/  IMAD.HI.U32 R0, R8, R4, RZ ;  /* 0x0000000408007227 */ /* 0x000fe600078e00ff */
[----:B------:R-:W-:Y:S02]  /*4430*/  ISETP.GE.OR P0, PT, R2, R12, P0 ;  /* 0x0000000c0200720c */ /* 0x000fe40000706670 */
[-C--:B------:R-:W-:Y:S04]  /*4440*/  SHF.R.U32.HI R0, RZ, R5.reuse, R0 ;  /* 0x00000005ff007219 */ /* 0x080fe80000011600 */
[----:B------:R-:W-:Y:S05]  /*4450*/  SEL R13, R8, R0, !P2 ;  /* 0x00000000080d7207 */ /* 0x000fea0005000000 */
[----:B------:R-:W-:Y:S02]  /*4460*/  IMAD.MOV R12, RZ, RZ, -R13 ;  /* 0x000000ffff0c7224 */ /* 0x000fe400078e0a0d */
[----:B------:R-:W-:Y:S04]  /*4470*/  @!P0 IMAD.HI.U32 R0, R2, R4, RZ ;  /* 0x0000000402008227 */ /* 0x000fe800078e00ff */
[----:B------:R-:W-:Y:S01]  /*4480*/  IMAD R12, R26, R12, R8 ;  /* 0x0000000c1a0c7224 */ /* 0x000fe200078e0208 */
[----:B------:R-:W-:Y:S04]  /*4490*/  @!P0 SHF.R.U32.HI R0, RZ, R5, R0 ;  /* 0x00000005ff008219 */ /* 0x000fe80000011600 */
[----:B------:R-:W-:Y:S04]  /*44a0*/  @!P0 SEL R0, R2, R0, !P2 ;  /* 0x0000000002008207 */ /* 0x000fe80005000000 */
[----:B------:R-:W-:Y:S01]  /*44b0*/  @!P0 IADD3 R13, PT, PT, R13, -R0, RZ ;  /* 0x800000000d0d8210 */ /* 0x000fe20007ffe0ff */
[----:B------:R-:W-:Y:S01]  /*44c0*/  @!P0 IMAD R0, R9, R12, R0 ;  /* 0x0000000c09008224 */ /* 0x000fe200078e0200 */
[----:B------:R-:W-:Y:S01]  /*44d0*/  IADD3 R9, PT, PT, -R8, RZ, RZ ;  /* 0x000000ff08097210 */ /* 0x000fe20007ffe1ff */
[--C-:B------:R-:W-:Y:S02]  /*44e0*/  IMAD.MOV R12, RZ, RZ, -R2.reuse ;  /* 0x000000ffff0c7224 */ /* 0x100fe400078e0a02 */
[----:B------:R-:W-:Y:S02]  /*44f0*/  @!P0 IMAD R8, R13, R26, R2 ;  /* 0x0000001a0d088224 */ /* 0x000fe400078e0202 */
[----:B------:R-:W-:Y:S02]  /*4500*/  @!P0 IMAD.MOV.U32 R2, RZ, RZ, R0 ;  /* 0x000000ffff028224 */ /* 0x000fe400078e0000 */
[----:B------:R-:W-:Y:S02]  /*4510*/  IMAD R11, R3, R12, R11 ;  /* 0x0000000c030b7224 */ /* 0x000fe400078e020b */
[----:B------:R-:W-:Y:S02]  /*4520*/  IMAD R10, R6, R9, R10 ;  /* 0x00000009060a7224 */ /* 0x000fe400078e020a */
[----:B------:R-:W-:Y:S02]  /*4530*/  IMAD R11, R2, R3, R11 ;  /* 0x00000003020b7224 */ /* 0x000fe400078e020b */
[----:B------:R-:W-:Y:S02]  /*4540*/  IMAD R10, R8, R6, R10 ;  /* 0x00000006080a7224 */ /* 0x000fe400078e020a */
.L_x_79:
[----:B------:R-:W-:Y:S05]  /*4550*/  BRA.U UP1, `(.L_x_80) ;  /* 0x0000000101107547 */ /* 0x000fea000b800000 */
[----:B------:R-:W-:Y:S04]  /*4560*/  MOV R2, UR6 ;  /* 0x0000000600027c02 */ /* 0x000fe80008000f00 */
[----:B------:R-:W-:Y:S04]  /*4570*/  SHF.L.U32 R2, R2, 0x1f, RZ ;  /* 0x0000001f02027819 */ /* 0x000fe800000006ff */
[----:B------:R-:W2:Y:S02]  /*4580*/  SYNCS.PHASECHK.TRANS64.TRYWAIT P0, [UR7+0x108], R2 ;  /* 0x00010802ff0075a7 */ /* 0x000ea40008001107 */
[----:B--2---:R-:W-:Y:S05]  /*4590*/  @!P0 BRA `(.L_x_81) ;  /* 0x0000003800108947 */ /* 0x004fea0003800000 */
.L_x_80:
[----:B------:R-:W-:Y:S02]  /*45a0*/  R2UR UR11, R21 ;  /* 0x00000000150b72ca */ /* 0x000fe400000e0000 */
[----:B------:R-:W-:Y:S02]  /*45b0*/  R2UR UR10, R20 ;  /* 0x00000000140a72ca */ /* 0x000fe400000e0000 */
[----:B------:R-:W-:Y:S04]  /*45c0*/  ISETP.NE.U32.AND P2, PT, RZ, UR4, PT ;  /* 0x00000004ff007c0c */ /* 0x000fe8000bf45070 */
[----:B------:R-:W-:Y:S05]  /*45d0*/  ISETP.NE.AND.EX P2, PT, RZ, UR5, PT, P2 ;  /* 0x00000005ff007c0c */ /* 0x000fea000bf45320 */
[----:B------:R-:W-:Y:S02]  /*45e0*/  USHF.L.U32 UR11, UR11, 0x6, URZ ;  /* 0x000000060b0b7899 */ /* 0x000fe400080006ff */
[----:B------:R-:W-:Y:S01]  /*45f0*/  USHF.L.U32 UR10, UR10, 0x6, URZ ;  /* 0x000000060a0a7899 */ /* 0x000fe200080006ff */
[----:B------:R-:W-:Y:S11]  /*4600*/  BRA.U !UP4, `(.L_x_82) ;  /* 0x000000010c347547 */ /* 0x000ff6000b800000 */
[----:B------:R-:W-:Y:S01]  /*4610*/  UPLOP3.LUT UP0, UPT, UPT, UPT, UP3, 0x80, 0x8 ;  /* 0x000000000008789c */ /* 0x000fe20003f0f030 */
[----:B--2---:R-:W-:Y:S02]  /*4620*/  HFMA2 R0, -RZ, RZ, 0, 5.9604644775390625e-08 ;  /* 0x00000001ff007431 */ /* 0x004fe400000001ff */
[----:B------:R-:W-:Y:S03]  /*4630*/  IMAD.MOV.U32 R60, RZ, RZ, 0x1 ;  /* 0x00000001ff3c7424 */ /* 0x000fe600078e00ff */
[----:B------:R-:W-:Y:S05]  /*4640*/  PLOP3.LUT P0, PT, PT, PT, UP0, 0x80, 0x8 ;  /* 0x000000000008781c */ /* 0x000fea0003f0f008 */
[----:B------:R-:W2:Y:S01]  /*4650*/  @UP0 LDCU.64 UR14, c[0x0][0x888] ;  /* 0x00011100ff0e07ac */ /* 0x000ea20008000a00 */
[----:B------:R-:W-:Y:S07]  /*4660*/  @UP0 UIMAD UR8, UR36, UR4, URZ ;  /* 0x00000004240802a4 */ /* 0x000fee000f8e02ff */
[----:B------:R-:W-:Y:S01]  /*4670*/  @!P0 PRMT R60, R0, 0x7610, R60 ;  /* 0x00007610003c8816 */ /* 0x000fe2000000003c */
[----:B--2---:R-:W-:Y:S03]  /*4680*/  @UP0 UIMAD.WIDE UR14, UR8, 0x4, UR14 ;  /* 0x00000004080e08a5 */ /* 0x004fe6000f8e020e */
[----:B------:R-:W2:Y:S03]  /*4690*/  @!UP0 LDCU UR8, c[0x0][0x880] ;  /* 0x00011000ff0887ac */ /* 0x000ea60008000800 */
[----:B------:R-:W-:Y:S01]  /*46a0*/  IMAD.U32 R8, RZ, RZ, UR14 ;  /* 0x0000000eff087e24 */ /* 0x000fe2000f8e00ff */
[----:B------:R-:W-:Y:S05]  /*46b0*/  MOV R9, UR15 ;  /* 0x0000000f00097c02 */ /* 0x000fea0008000f00 */
[----:B-----5:R3:W5:Y:S02]  /*46c0*/  @P0 LDG.E R35, desc[UR46][R8.64] ;  /* 0x0000002e08230981 */ /* 0x020764000c1e1900 */
[----:B--23--:R-:W-:Y:S07]  /*46d0*/  @!P0 IMAD.U32 R35, RZ, RZ, UR8 ;  /* 0x00000008ff238e24 */ /* 0x00cfee000f8e00ff */
.L_x_82:
[----:B-----5:R-:W-:Y:S01]  /*46e0*/  @!P2 FSETP.EQ.AND P0, PT, R35, RZ, PT ;  /* 0x000000ff2300a20b */ /* 0x020fe20003f02000 */
[----:B------:R-:W-:Y:S01]  /*46f0*/  @!UPT UIADD3 URZ, UPT, UPT, URZ, URZ, URZ ;  /* 0x000000fffffff290 */ /* 0x000fe2000fffe0ff */
[----:B------:R-:W-:Y:S11]  /*4700*/  @!P2 BRA `(.L_x_83) ;  /* 0x000000000014a947 */ /* 0x000ff60003800000 */
[----:B------:R-:W-:Y:S02]  /*4710*/  LOP3.LUT P2, RZ, R60, 0xff, RZ, 0xc0, !PT ;  /* 0x000000ff3cff7812 */ /* 0x000fe4000784c0ff */
[----:B------:R-:W-:Y:S04]  /*4720*/  PLOP3.LUT P0, PT, PT, PT, UP0, 0x80, 0x8 ;  /* 0x000000000008781c */ /* 0x000fe80003f0f008 */
[----:B------:R-:W-:Y:S07]  /*4730*/  PLOP3.LUT P0, PT, P0, PT, PT, 0x8, 0x80 ;  /* 0x000000000080781c */ /* 0x000fee000070e170 */
[----:B------:R-:W-:Y:S11]  /*4740*/  @P2 FSETP.EQ.AND P0, PT, R35, RZ, PT ;  /* 0x000000ff2300220b */ /* 0x000ff60003f02000 */
[----:B------:R-:W-:Y:S02]  /*4750*/  @!UPT UIADD3 URZ, UPT, UPT, URZ, URZ, URZ ;  /* 0x000000fffffff290 */ /* 0x000fe4000fffe0ff */
.L_x_83:
[----:B------:R-:W-:Y:S01]  /*4760*/  ULEA UR15, UR13, UR7, 0x3 ;  /* 0x000000070d0f7291 */ /* 0x000fe2000f8e18ff */
[----:B------:R-:W-:Y:S02]  /*4770*/  SHF.L.U32 R9, R32, 0x1f, RZ ;  /* 0x0000001f20097819 */ /* 0x000fe400000006ff */
[----:B------:R-:W-:Y:S04]  /*4780*/  ELECT P4, URZ, PT ;  /* 0x0000000000ff782f */ /* 0x000fe80003880000 */
[----:B------:R-:W-:Y:S02]  /*4790*/  PLOP3.LUT P4, PT, P0, P4, PT, 0xf2, 0x2f ;  /* 0x00000000002f781c */ /* 0x000fe40000789e72 */
[----:B------:R-:W3:Y:S11]  /*47a0*/  SYNCS.PHASECHK.TRANS64.TRYWAIT P2, [UR15+0xe8], R9 ;  /* 0x0000e809ff0075a7 */ /* 0x000ef6000804110f */
[----:B-1----:R-:W-:Y:S05]  /*47b0*/  @!P4 IADD3 R8, P0, PT, R30, 0x580, RZ ;  /* 0x000005801e08c810 */ /* 0x002fea0007f1e0ff */
[----:B--2---:R-:W-:Y:S01]  /*47c0*/  @!P4 IMAD.X R2, RZ, RZ, R31, P0 ;  /* 0x000000ffff02c224 */ /* 0x004fe200000e061f */
[----:B---3--:R-:W-:Y:S07]  /*47d0*/  @!P2 BRA `(.L_x_84) ;  /* 0x000000340098a947 */ /* 0x008fee0003800000 */
.L_x_173:
[----:B------:R-:W2:Y:S01]  /*47e0*/  LDC.64 R12, c[0x0][0xb18] ;  /* 0x0002c600ff0c7b82 */ /* 0x000ea20000000a00 */
[----:B------:R-:W-:Y:S01]  /*47f0*/  @!P4 R2UR UR8, R2 ;  /* 0x000000000208c2ca */ /* 0x000fe200000e0000 */
[----:B------:R-:W-:Y:S01]  /*4800*/  VOTEU.ALL UP2, P4 ;  /* 0x0000000000ff7886 */ /* 0x000fe20002040000 */
[----:B------:R-:W-:Y:S01]  /*4810*/  @!P4 R2UR UR9, R8 ;  /* 0x000000000809c2ca */ /* 0x000fe200000e0000 */
[----:B------:R-:W-:Y:S01]  /*4820*/  VOTEU.ALL UP1, P4 ;  /* 0x0000000000ff7886 */ /* 0x000fe20002020000 */
[----:B-1----:R-:W-:Y:S03]  /*4830*/  @!P4 IMAD.MOV.U32 R0, RZ, RZ, 0x1000 ;  /* 0x00001000ff00c424 */ /* 0x002fe600078e00ff */
[----:B------:R-:W1:Y:S01]  /*4840*/  @!P1 LDC R2, c[0x0][0xb0c] ;  /* 0x0002c300ff029b82 */ /* 0x000e620000000800 */
[----:B------:R-:W-:Y:S01]  /*4850*/  UMOV UR20, 0x0 ;  /* 0x0000000000147882 */ /* 0x000fe20000000000 */
[----:B------:R-:W-:Y:S01]  /*4860*/  UMOV UR21, 0x10000000 ;  /* 0x1000000000157882 */ /* 0x000fe20000000000 */
[----:B------:R-:W-:Y:S01]  /*4870*/  UMOV UR12, UR36 ;  /* 0x00000024000c7c82 */ /* 0x000fe20008000000 */
[----:B------:R-:W-:Y:S01]  /*4880*/  UIADD3 UR14, UPT, UPT, UR13, 0x1, URZ ;  /* 0x000000010d0e7890 */ /* 0x000fe2000fffe0ff */
[----:B------:R-:W-:Y:S01]  /*4890*/  @P3 SHF.R.U32.HI R27, RZ, 0x10, R17 ;  /* 0x00000010ff1b3819 */ /* 0x000fe20000011611 */
[----:B------:R-:W-:Y:S02]  /*48a0*/  VIADD R29, R29, 0x1 ;  /* 0x000000011d1d7836 */ /* 0x000fe40000000000 */
[----:B------:R-:W-:Y:S01]  /*48b0*/  IMAD.U32 R9, RZ, RZ, UR8 ;  /* 0x00000008ff097e24 */ /* 0x000fe2000f8e00ff */
[----:B------:R-:W-:Y:S01]  /*48c0*/  @!UP2 ULEA UR8, UR13, UR7, 0xc ;  /* 0x000000070d08a291 */ /* 0x000fe2000f8e60ff */
[----:B------:R-:W-:Y:S01]  /*48d0*/  IMAD.U32 R8, RZ, RZ, UR9 ;  /* 0x00000009ff087e24 */ /* 0x000fe2000f8e00ff */
[----:B------:R-:W-:Y:S02]  /*48e0*/  UIADD3 UR9, UPT, UPT, UR15, 0xd0, URZ ;  /* 0x000000d00f097890 */ /* 0x000fe4000fffe0ff */
[----:B------:R-:W-:Y:S01]  /*48f0*/  @!P4 R2UR UR19, R9 ;  /* 0x000000000913c2ca */ /* 0x000fe200000e0000 */
[----:B------:R-:W-:Y:S01]  /*4900*/  @!UP2 UIADD3 UR8, UPT, UPT, UR8, 0x200, URZ ;  /* 0x000002000808a890 */ /* 0x000fe2000fffe0ff */
[----:B------:R-:W-:Y:S01]  /*4910*/  @!P4 R2UR UR18, R8 ;  /* 0x000000000812c2ca */ /* 0x000fe200000e0000 */
[----:B------:R-:W-:Y:S01]  /*4920*/  UISETP.NE.AND UP5, UPT, UR14, 0x3, UPT ;  /* 0x000000030e00788c */ /* 0x000fe2000bfa5270 */
[----:B------:R-:W3:Y:S01]  /*4930*/  LDC.64 R8, c[0x0][0xb10] ;  /* 0x0002c400ff087b82 */ /* 0x000ee20000000a00 */
[----:B------:R-:W-:Y:S02]  /*4940*/  UPRMT UR16, UR37, 0x654, UR9 ;  /* 0x0000065425107896 */ /* 0x000fe40008000009 */
[----:B------:R-:W-:Y:S02]  /*4950*/  USEL UR17, URZ, 0x1, UP5 ;  /* 0x00000001ff117887 */ /* 0x000fe4000a800000 */
[----:B------:R-:W-:Y:S04]  /*4960*/  USEL UR14, UR14, URZ, UP5 ;  /* 0x000000ff0e0e7287 */ /* 0x000fe8000a800000 */
[----:B------:R-:W-:Y:S01]  /*4970*/  ULEA UR13, UR14, UR7, 0x3 ;  /* 0x000000070e0d7291 */ /* 0x000fe2000f8e18ff */
[----:B------:R-:W-:Y:S01]  /*4980*/  LOP3.LUT R32, R32, UR17, RZ, 0x3c, !PT ;  /* 0x0000001120207c12 */ /* 0x000fe2000f8e3cff */
[----:B------:R1:W-:Y:S01]  /*4990*/  @!UP1 UTMALDG.3D [UR8], [UR18], desc[UR20] ;  /* 0x00001408120095b4 */ /* 0x0003e20008011000 */
[----:B------:R5:W-:Y:S02]  /*49a0*/  @!P4 SYNCS.ARRIVE.TRANS64.RED.A0TR RZ, [UR15+0xd0], R0 ;  /* 0x0000d000ffffc9a7 */ /* 0x000be4000830040f */
[----:B------:R-:W-:Y:S01]  /*49b0*/  SHF.L.U32 R20, R32, 0x1f, RZ ;  /* 0x0000001f20147819 */ /* 0x000fe200000006ff */
[C---:B---3--:R-:W-:Y:S01]  /*49c0*/  @!P1 IMAD.HI.U32 R8, R11.reuse, R8, RZ ;  /* 0x000000080b089227 */ /* 0x048fe200078e00ff */
[----:B--2---:R-:W-:Y:S02]  /*49d0*/  @!P1 ISETP.NE.AND P0, PT, R12, 0x1, PT ;  /* 0x000000010c00980c */ /* 0x004fe40003f05270 */
[----:B-1----:R-:W-:Y:S01]  /*49e0*/  @!P1 ISETP.NE.AND P2, PT, R2, 0x1, PT ;  /* 0x000000010200980c */ /* 0x002fe20003f45270 */
[----:B------:R-:W-:Y:S01]  /*49f0*/  SYNCS.ARRIVE.TRANS64.RED.A1T0 RZ, [UR16], RZ ;  /* 0x000000ffffff79a7 */ /* 0x000fe20008100410 */
[C---:B------:R-:W-:Y:S01]  /*4a00*/  @!P1 IMAD.HI.U32 R13, R10.reuse, R13, RZ ;  /* 0x0000000d0a0d9227 */ /* 0x040fe200078e00ff */
[----:B------:R-:W-:Y:S04]  /*4a10*/  @!P1 SHF.R.U32.HI R8, RZ, R9, R8 ;  /* 0x00000009ff089219 */ /* 0x000fe80000011608 */
[----:B------:R-:W-:Y:S01]  /*4a20*/  @!P1 SEL R8, R11, R8, !P2 ;  /* 0x000000080b089207 */ /* 0x000fe20005000000 */
[----:B------:R-:W1:Y:S01]  /*4a30*/  SYNCS.PHASECHK.TRANS64.TRYWAIT P5, [UR13+0xe8], R20 ;  /* 0x0000e814ff0075a7 */ /* 0x000e6200080a110d */
[----:B-----5:R-:W2:Y:S02]  /*4a40*/  @!P1 LDC R0, c[0x0][0xb20] ;  /* 0x0002c800ff009b82 */ /* 0x020ea40000000800 */
[----:B--2---:R-:W-:Y:S04]  /*4a50*/  @!P1 SHF.R.U32.HI R0, RZ, R0, R13 ;  /* 0x00000000ff009219 */ /* 0x004fe8000001160d */
[----:B------:R-:W-:Y:S05]  /*4a60*/  @!P1 SEL R9, R10, R0, !P0 ;  /* 0x000000000a099207 */ /* 0x000fea0004000000 */
[----:B------:R-:W-:Y:S02]  /*4a70*/  @!P1 IMAD.IADD R0, R9, 0x1, -R8 ;  /* 0x0000000109009824 */ /* 0x000fe400078e0a08 */
[----:B------:R-:W-:Y:S02]  /*4a80*/  @!P1 IMAD.IADD R8, R8, 0x1, -R9 ;  /* 0x0000000108089824 */ /* 0x000fe400078e0a09 */
[----:B------:R-:W-:Y:S02]  /*4a90*/  @!P1 IMAD R11, R0, R2, R11 ;  /* 0x00000002000b9224 */ /* 0x000fe400078e020b */
[----:B------:R-:W-:Y:S01]  /*4aa0*/  @!P1 IMAD R10, R8, R12, R10 ;  /* 0x0000000c080a9224 */ /* 0x000fe200078e020a */
[----:B-1----:R-:W-:Y:S06]  /*4ab0*/  @!P5 BRA `(.L_x_85) ;  /* 0x0000003000f8d947 */ /* 0x002fec0003800000 */
.L_x_175:
[----:B------:R-:W-:Y:S01]  /*4ac0*/  @!P4 IADD3 R2, P0, PT, R30, 0x580, RZ ;  /* 0x000005801e02c810 */ /* 0x000fe20007f1e0ff */
[----:B------:R-:W-:Y:S01]  /*4ad0*/  UMOV UR18, 0x0 ;  /* 0x0000000000127882 */ /* 0x000fe20000000000 */
[----:B------:R-:W-:Y:S01]  /*4ae0*/  UMOV UR19, 0x10000000 ;  /* 0x1000000000137882 */ /* 0x000fe20000000000 */
[----:B------:R-:W-:Y:S01]  /*4af0*/  VOTEU.ALL UP1, P4 ;  /* 0x0000000000ff7886 */ /* 0x000fe20002020000 */
[----:B------:R-:W-:Y:S01]  /*4b00*/  @!P4 R2UR UR9, R2 ;  /* 0x000000000209c2ca */ /* 0x000fe200000e0000 */
[----:B-1----:R-:W-:Y:S01]  /*4b10*/  @!P4 IMAD.X R0, RZ, RZ, R31, P0 ;  /* 0x000000ffff00c224 */ /* 0x002fe200000e061f */
[----:B------:R-:W-:Y:S01]  /*4b20*/  UMOV UR12, UR36 ;  /* 0x00000024000c7c82 */ /* 0x000fe20008000000 */
[----:B------:R-:W-:Y:S01]  /*4b30*/  @P3 R2UR UR36, R27 ;  /* 0x000000001b2432ca */ /* 0x000fe200000e0000 */
[----:B------:R-:W-:Y:S01]  /*4b40*/  @!UP1 ULEA UR15, UR14, UR7, 0xc ;  /* 0x000000070e0f9291 */ /* 0x000fe2000f8e60ff */
[----:B------:R-:W-:Y:S01]  /*4b50*/  ISETP.NE.AND P0, PT, R29, 0x2, PT ;  /* 0x000000021d00780c */ /* 0x000fe20003f05270 */
[----:B------:R-:W-:Y:S01]  /*4b60*/  @!UP1 UIADD3 UR10, UPT, UPT, UR10, 0x20, URZ ;  /* 0x000000200a0a9890 */ /* 0x000fe2000fffe0ff */
[----:B------:R-:W-:Y:S01]  /*4b70*/  @!P4 R2UR UR8, R0 ;  /* 0x000000000008c2ca */ /* 0x000fe200000e0000 */
[----:B------:R-:W-:Y:S01]  /*4b80*/  IMAD.IADD R20, R10, 0x1, R58 ;  /* 0x000000010a147824 */ /* 0x000fe200078e023a */
[----:B------:R-:W-:Y:S01]  /*4b90*/  SEL R0, RZ, 0x1, P0 ;  /* 0x00000001ff007807 */ /* 0x000fe20000000000 */
[----:B------:R-:W-:Y:S01]  /*4ba0*/  IMAD.IADD R21, R11, 0x1, R59 ;  /* 0x000000010b157824 */ /* 0x000fe200078e023b */
[----:B------:R-:W-:Y:S02]  /*4bb0*/  SEL R29, R29, RZ, P0 ;  /* 0x000000ff1d1d7207 */ /* 0x000fe40000000000 */
[----:B------:R-:W-:Y:S01]  /*4bc0*/  IMAD.U32 R8, RZ, RZ, UR9 ;  /* 0x00000009ff087e24 */ /* 0x000fe2000f8e00ff */
[----:B------:R-:W-:Y:S01]  /*4bd0*/  UIADD3 UR9, UPT, UPT, UR13, 0xd0, URZ ;  /* 0x000000d00d097890 */ /* 0x000fe2000fffe0ff */
[----:B------:R-:W-:Y:S03]  /*4be0*/  LOP3.LUT R28, R28, R0, RZ, 0x3c, !PT ;  /* 0x000000001c1c7212 */ /* 0x000fe600078e3cff */
[----:B------:R-:W-:Y:S02]  /*4bf0*/  @!P4 R2UR UR16, R8 ;  /* 0x000000000810c2ca */ /* 0x000fe400000e0000 */
[----:B------:R-:W-:Y:S01]  /*4c00*/  IMAD.U32 R9, RZ, RZ, UR8 ;  /* 0x00000008ff097e24 */ /* 0x000fe2000f8e00ff */
[----:B------:R-:W-:Y:S01]  /*4c10*/  @!UP1 UIADD3 UR8, UPT, UPT, UR15, 0x200, URZ ;  /* 0x000002000f089890 */ /* 0x000fe2000fffe0ff */
[----:B------:R-:W-:Y:S01]  /*4c20*/  VOTEU.ALL UP1, P4 ;  /* 0x0000000000ff7886 */ /* 0x000fe20002020000 */
[----:B------:R-:W-:Y:S02]  /*4c30*/  UPRMT UR15, UR37, 0x654, UR9 ;  /* 0x00000654250f7896 */ /* 0x000fe40008000009 */
[----:B------:R-:W-:Y:S11]  /*4c40*/  @!P4 R2UR UR17, R9 ;  /* 0x000000000911c2ca */ /* 0x000ff600000e0000 */
[----:B------:R-:W-:Y:S02]  /*4c50*/  @!UPT UIADD3 URZ, UPT, UPT, URZ, URZ, URZ ;  /* 0x000000fffffff290 */ /* 0x000fe4000fffe0ff */
[----:B------:R2:W-:Y:S01]  /*4c60*/  @!UP1 UTMALDG.3D [UR8], [UR16], desc[UR18] ;  /* 0x00001208100095b4 */ /* 0x0005e20008011000 */
[----:B------:R2:W-:Y:S01]  /*4c70*/  @!P4 SYNCS.ARRIVE.TRANS64.RED.A0TR RZ, [UR13+0xd0], R25 ;  /* 0x0000d019ffffc9a7 */ /* 0x0005e2000830040d */
[----:B------:R-:W-:Y:S04]  /*4c80*/  UIADD3 UR13, UPT, UPT, UR14, 0x1, URZ ;  /* 0x000000010e0d7890 */ /* 0x000fe8000fffe0ff */
[----:B------:R-:W-:Y:S04]  /*4c90*/  UISETP.NE.AND UP1, UPT, UR13, 0x3, UPT ;  /* 0x000000030d00788c */ /* 0x000fe8000bf25270 */
[----:B------:R-:W-:Y:S02]  /*4ca0*/  USEL UR14, URZ, 0x1, UP1 ;  /* 0x00000001ff0e7887 */ /* 0x000fe40008800000 */
[----:B------:R-:W-:Y:S02]  /*4cb0*/  USEL UR13, UR13, URZ, UP1 ;  /* 0x000000ff0d0d7287 */ /* 0x000fe40008800000 */
[----:B------:R-:W-:Y:S02]  /*4cc0*/  UPLOP3.LUT UP1, UPT, UPT, UPT, UPT, 0x80, 0x8 ;  /* 0x000000000008789c */ /* 0x000fe40003f2f070 */
[----:B------:R-:W-:Y:S01]  /*4cd0*/  LOP3.LUT R32, R32, UR14, RZ, 0x3c, !PT ;  /* 0x0000000e20207c12 */ /* 0x000fe2000f8e3cff */
[----:B------:R-:W-:Y:S01]  /*4ce0*/  SYNCS.ARRIVE.TRANS64.RED.A1T0 RZ, [UR15], RZ ;  /* 0x000000ffffff79a7 */ /* 0x000fe2000810040f */
[----:B------:R-:W-:Y:S07]  /*4cf0*/  @P3 BRA `(.L_x_86) ;  /* 0xfffffff4001c3947 */ /* 0x000fee000383ffff */
[----:B------:R-:W-:Y:S01]  /*4d00*/  UIADD3 UR7, UPT, UPT, UR7, 0xe8, URZ ;  /* 0x000000e807077890 */ /* 0x000fe2000fffe0ff */
[----:B------:R-:W-:-:S03]  /*4d10*/  SHF.L.U32 R2, R32, 0x1f, RZ ;  /* 0x0000001f20027819 */ /* 0x000fc600000006ff */
[----:B------:R-:W-:-:S09]  /*4d20*/  ULEA UR4, UR13, UR7, 0x3 ;  /* 0x000000070d047291 */ /* 0x000fd2000f8e18ff */
[----:B------:R-:W1:Y:S02]  /*4d30*/  SYNCS.PHASECHK.TRANS64.TRYWAIT P0, [UR4], R2 ;  /* 0x00000002ff0075a7 */ /* 0x000e640008001104 */
[----:B-1----:R-:W-:Y:S05]  /*4d40*/  @!P0 BRA `(.L_x_87) ;  /* 0x00000030006c8947 */ /* 0x002fea0003800000 */
.L_x_177:
        /* <DEDUP_REMOVED lines=9> */
.L_x_179:
[----:B------:R-:W-:-:S04]  /*4de0*/  UIADD3 UR5, UPT, UPT, UR5, 0x1, URZ ;  /* 0x0000000105057890 */ /* 0x000fc8000fffe0ff */
[----:B------:R-:W-:-:S04]  /*4df0*/  UISETP.NE.AND UP0, UPT, UR5, 0x3, UPT ;  /* 0x000000030500788c */ /* 0x000fc8000bf05270 */
[----:B------:R-:W-:Y:S02]  /*4e00*/  USEL UR4, URZ, 0x1, UP0 ;  /* 0x00000001ff047887 */ /* 0x000fe40008000000 */
[----:B------:R-:W-:-:S04]  /*4e10*/  USEL UR5, UR5, URZ, UP0 ;  /* 0x000000ff05057287 */ /* 0x000fc80008000000 */
[----:B------:R-:W-:Y:S01]  /*4e20*/  ULEA UR5, UR5, UR7, 0x3 ;  /* 0x0000000705057291 */ /* 0x000fe2000f8e18ff */
[----:B-1----:R-:W-:-:S04]  /*4e30*/  LOP3.LUT R2, R32, UR4, RZ, 0x3c, !PT ;  /* 0x0000000420027c12 */ /* 0x002fc8000f8e3cff */
[----:B------:R-:W-:Y:S01]  /*4e40*/  SHF.L.U32 R2, R2, 0x1f, RZ ;  /* 0x0000001f02027819 */ /* 0x000fe200000006ff */
[----:B------:R-:W-:-:S07]  /*4e50*/  IMAD.U32 R0, RZ, RZ, UR5 ;  /* 0x00000005ff007e24 */ /* 0x000fce000f8e00ff */
.L_x_89:
[----:B-1----:R1:W3:Y:S02]  /*4e60*/  SYNCS.PHASECHK.TRANS64.TRYWAIT P0, [R0+URZ], R2 ;  /* 0x00000002000075a7 */ /* 0x0022e400080011ff */
[----:B---3--:R-:W-:Y:S05]  /*4e70*/  @!P0 NANOSLEEP.SYNCS 0x989680 ;  /* 0x009896800000895d */ /* 0x008fea0003900000 */
[----:B------:R-:W3:Y:S02]  /*4e80*/  @!P0 SYNCS.PHASECHK.TRANS64 P0, [R0+URZ], R2 ;  /* 0x00000002000085a7 */ /* 0x000ee400080010ff */
[----:B--23--:R-:W-:Y:S05]  /*4e90*/  @P0 EXIT ;  /* 0x000000000000094d */ /* 0x00cfea0003800000 */
[----:B------:R-:W-:Y:S05]  /*4ea0*/  BRA `(.L_x_89) ;  /* 0xfffffffc00ec7947 */ /* 0x000fea000383ffff */
.L_x_77:
[----:B------:R-:W-:-:S06]  /*4eb0*/  UISETP.GE.AND UP1, UPT, UR8, 0x4, UPT ;  /* 0x000000040800788c */ /* 0x000fcc000bf26270 */
[----:B------:R-:W-:-:S13]  /*4ec0*/  PLOP3.LUT P0, PT, PT, PT, UP1, 0x80, 0x8 ;  /* 0x000000000008781c */ /* 0x000fda0003f0f018 */
[----:B------:R-:W-:Y:S05]  /*4ed0*/  @!P0 EXIT ;  /* 0x000000000000894d */ /* 0x000fea0003800000 */
[----:B------:R-:W-:Y:S01]  /*4ee0*/  BAR.SYNC.DEFER_BLOCKING 0x6, 0xa0 ;  /* 0x0182800000007b1d */ /* 0x000fe20000010000 */
[C---:B------:R-:W-:Y:S01]  /*4ef0*/  IMAD.SHL.U32 R3, R70.reuse, 0x20, RZ ;  /* 0x0000002046037824 */ /* 0x040fe200078e00ff */
[----:B------:R-:W-:Y:S01]  /*4f00*/  SHF.R.U32.HI R4, RZ, 0x1, R70 ;  /* 0x00000001ff047819 */ /* 0x000fe20000011646 */
[C---:B------:R-:W-:Y:S01]  /*4f10*/  IMAD.SHL.U32 R64, R70.reuse, 0x10, RZ ;  /* 0x0000001046407824 */ /* 0x040fe200078e00ff */
[C---:B------:R-:W-:Y:S01]  /*4f20*/  LOP3.LUT P0, RZ, R70.reuse, 0x4, RZ, 0xc0, !PT ;  /* 0x0000000446ff7812 */ /* 0x040fe2000780c0ff */
[----:B------:R-:W-:Y:S01]  /*4f30*/  IMAD.U32 R32, R70, 0x10000, RZ ;  /* 0x0001000046207824 */ /* 0x000fe200078e00ff */
[----:B------:R-:W-:Y:S02]  /*4f40*/  UMOV UR48, 0x400 ;  /* 0x0000040000307882 */ /* 0x000fe40000000000 */
[----:B------:R-:W1:Y:S01]  /*4f50*/  LDC R63, c[0x0][0x370] ;  /* 0x0000dc00ff3f7b82 */ /* 0x000e620000000800 */
[----:B------:R-:W-:Y:S01]  /*4f60*/  ULEA UR48, UR37, UR48, 0x18 ;  /* 0x0000003025307291 */ /* 0x000fe2000f8ec0ff */
[----:B------:R-:W-:Y:S01]  /*4f70*/  LOP3.LUT R2, R3, 0xc0, RZ, 0xc0, !PT ;  /* 0x000000c003027812 */ /* 0x000fe200078ec0ff */
[----:B------:R-:W-:Y:S01]  /*4f80*/  IMAD.MOV.U32 R69, RZ, RZ, 0x10 ;  /* 0x00000010ff457424 */ /* 0x000fe200078e00ff */
[----:B------:R-:W-:Y:S01]  /*4f90*/  LOP3.LUT R64, R64, 0x600, RZ, 0xc0, !PT ;  /* 0x0000060040407812 */ /* 0x000fe200078ec0ff */
[----:B------:R-:W-:Y:S01]  /*4fa0*/  IMAD.MOV.U32 R31, RZ, RZ, RZ ;  /* 0x000000ffff1f7224 */ /* 0x000fe200078e00ff */
[----:B------:R-:W-:Y:S01]  /*4fb0*/  LOP3.LUT R4, R2, 0x8, R4, 0xf8, !PT ;  /* 0x0000000802047812 */ /* 0x000fe200078ef804 */
[----:B------:R-:W-:Y:S01]  /*4fc0*/  IMAD.SHL.U32 R2, R70, 0x4, RZ ;  /* 0x0000000446027824 */ /* 0x000fe200078e00ff */
[----:B------:R-:W2:Y:S01]  /*4fd0*/  LDC R28, c[0x0][0xb0c] ;  /* 0x0002c300ff1c7b82 */ /* 0x000ea20000000800 */
[--C-:B------:R-:W-:Y:S01]  /*4fe0*/  LOP3.LUT R64, R64, 0x20, R3.reuse, 0xf8, !PT ;  /* 0x0000002040407812 */ /* 0x100fe200078ef803 */
[----:B------:R-:W-:Y:S01]  /*4ff0*/  IMAD.MOV.U32 R68, RZ, RZ, RZ ;  /* 0x000000ffff447224 */ /* 0x000fe200078e00ff */
[----:B------:R-:W-:Y:S01]  /*5000*/  LOP3.LUT R32, R32, 0x600000, RZ, 0xc0, !PT ;  /* 0x0060000020207812 */ /* 0x000fe200078ec0ff */
[----:B------:R-:W-:Y:S01]  /*5010*/  IMAD.MOV.U32 R73, RZ, RZ, RZ ;  /* 0x000000ffff497224 */ /* 0x000fe200078e00ff */
[----:B------:R-:W-:Y:S01]  /*5020*/  LOP3.LUT R2, R4, 0x18, R2, 0x78, !PT ;  /* 0x0000001804027812 */ /* 0x000fe200078e7802 */
[----:B------:R-:W-:Y:S01]  /*5030*/  IMAD.MOV.U32 R67, RZ, RZ, RZ ;  /* 0x000000ffff437224 */ /* 0x000fe200078e00ff */
[----:B------:R-:W-:Y:S01]  /*5040*/  LOP3.LUT R64, R64, 0x100, R3, 0xf8, !PT ;  /* 0x0000010040407812 */ /* 0x000fe200078ef803 */
[----:B------:R-:W4:Y:S01]  /*5050*/  LDC R61, c[0x0][0xb20] ;  /* 0x0002c800ff3d7b82 */ /* 0x000f220000000800 */
[----:B------:R-:W3:Y:S01]  /*5060*/  LDS R0, [UR48+0x1c0] ;  /* 0x0001c030ff007984 */ /* 0x000ee20008000800 */
[----:B------:R-:W-:Y:S01]  /*5070*/  LOP3.LUT R70, R70, 0x60, RZ, 0xc0, !PT ;  /* 0x0000006046467812 */ /* 0x000fe200078ec0ff */
[----:B------:R-:W1:Y:S01]  /*5080*/  LDCU.64 UR54, c[0x0][0x348] ;  /* 0x00006900ff3677ac */ /* 0x000e620008000a00 */
[----:B------:R-:W-:-:S02]  /*5090*/  LOP3.LUT R64, R64, R2, RZ, 0xfc, !PT ;  /* 0x0000000240407212 */ /* 0x000fc400078efcff */
[----:B------:R-:W-:Y:S01]  /*50a0*/  SEL R69, R69, 0xfffffff0, !P0 ;  /* 0xfffffff045457807 */ /* 0x000fe20004000000 */
[----:B------:R-:W1:Y:S01]  /*50b0*/  LDCU.64 UR38, c[0x0][0x888] ;  /* 0x00011100ff2677ac */ /* 0x000e620008000a00 */
[----:B------:R-:W1:Y:S01]  /*50c0*/  LDC R27, c[0x0][0xb30] ;  /* 0x0002cc00ff1b7b82 */ /* 0x000e620000000800 */
[----:B------:R-:W1:Y:S01]  /*50d0*/  LDCU.64 UR44, c[0x0][0x890] ;  /* 0x00011200ff2c77ac */ /* 0x000e620008000a00 */
[----:B------:R-:W-:-:S06]  /*50e0*/  UMOV UR51, 0x1 ;  /* 0x0000000100337882 */ /* 0x000fcc0000000000 */
[----:B------:R-:W1:Y:S01]  /*50f0*/  LDC.64 R56, c[0x0][0xb10] ;  /* 0x0002c400ff387b82 */ /* 0x000e620000000a00 */
[----:B------:R-:W-:Y:S01]  /*5100*/  UMOV UR56, URZ ;  /* 0x000000ff00387c82 */ /* 0x000fe20008000000 */
[----:B------:R-:W-:Y:S01]  /*5110*/  UIADD3 UR52, UPT, UPT, UR48, 0x200, URZ ;  /* 0x0000020030347890 */ /* 0x000fe2000fffe0ff */
[----:B------:R-:W-:Y:S01]  /*5120*/  UMOV UR50, URZ ;  /* 0x000000ff00327c82 */ /* 0x000fe20008000000 */
[----:B------:R-:W-:-:S04]  /*5130*/  UMOV UR49, URZ ;  /* 0x000000ff00317c82 */ /* 0x000fc80008000000 */
[----:B------:R-:W1:Y:S08]  /*5140*/  LDC.64 R24, c[0x0][0xb18] ;  /* 0x0002c600ff187b82 */ /* 0x000e700000000a00 */
[----:B------:R-:W1:Y:S08]  /*5150*/  LDC.64 R22, c[0x0][0xb28] ;  /* 0x0002ca00ff167b82 */ /* 0x000e700000000a00 */
[----:B------:R-:W1:Y:S01]  /*5160*/  LDC.64 R54, c[0x0][0x8b0] ;  /* 0x00022c00ff367b82 */ /* 0x000e620000000a00 */
[----:B---3--:R-:W-:-:S07]  /*5170*/  IMAD.IADD R32, R0, 0x1, R32 ;  /* 0x0000000100207824 */ /* 0x008fce00078e0220 */
[----:B------:R-:W3:Y:S08]  /*5180*/  LDC.64 R52, c[0x0][0x8a8] ;  /* 0x00022a00ff347b82 */ /* 0x000ef00000000a00 */
[----:B--2-4-:R-:W1:Y:S02]  /*5190*/  LDC R62, c[0x0][0x374] ;  /* 0x0000dd00ff3e7b82 */ /* 0x014e640000000800 */
.L_x_120:
[----:B------:R-:W-:Y:S02]  /*51a0*/  LEA R0, R73, UR48, 0x3 ;  /* 0x0000003049007c11 */ /* 0x000fe4000f8e18ff */
[----:B------:R-:W-:Y:S02]  /*51b0*/  SHF.L.U32 R2, R67, 0x1f, RZ ;  /* 0x0000001f43027819 */ /* 0x000fe400000006ff */
[----:B-1----:R-:W-:Y:S02]  /*51c0*/  LEA R16, R73, UR48, 0x4 ;  /* 0x0000003049107c11 */ /* 0x002fe4000f8e20ff */
[----:B------:R-:W2:Y:S02]  /*51d0*/  SYNCS.PHASECHK.TRANS64.TRYWAIT P0, [R0+URZ+0x110], R2 ;  /* 0x00011002000075a7 */ /* 0x000ea400080011ff */
[----:B--2---:R-:W-:Y:S05]  /*51e0*/  @!P0 BRA `(.L_x_90) ;  /* 0x0000002c00748947 */ /* 0x004fea0003800000 */
.L_x_180:
[----:B------:R-:W4:Y:S01]  /*51f0*/  LDC.64 R10, c[0x0][0xb10] ;  /* 0x0002c400ff0a7b82 */ /* 0x000f220000000a00 */
[----:B------:R-:W3:Y:S01]  /*5200*/  LDS.128 R16, [R16+0x1a0] ;  /* 0x0001a00010107984 */ /* 0x000ee20000000c00 */
[----:B-1----:R-:W-:Y:S01]  /*5210*/  ISETP.NE.AND P1, PT, R27, 0x1, PT ;  /* 0x000000011b00780c */ /* 0x002fe20003f25270 */
[----:B--2---:R-:W-:Y:S01]  /*5220*/  VIADD R0, R0, 0x120 ;  /* 0x0000012000007836 */ /* 0x004fe20000000000 */
[----:B------:R-:W-:Y:S04]  /*5230*/  ISETP.GE.AND P0, PT, R26, 0x1, PT ;  /* 0x000000011a00780c */ /* 0x000fe80003f06270 */
[----:B------:R-:W1:Y:S01]  /*5240*/  LDC.64 R8, c[0x0][0xb18] ;  /* 0x0002c600ff087b82 */ /* 0x000e620000000a00 */
[----:B------:R-:W-:Y:S01]  /*5250*/  PRMT R0, RZ, 0x654, R0 ;  /* 0x00000654ff007816 */ /* 0x000fe20000000000 */
[----:B------:R-:W-:Y:S01]  /*5260*/  @!PT LDS RZ, [RZ] ;  /* 0x00000000fffff984 */ /* 0x000fe20000000800 */
[----:B------:R-:W-:Y:S01]  /*5270*/  @!PT LDS RZ, [RZ] ;  /* 0x00000000fffff984 */ /* 0x000fe20000000800 */
[----:B------:R-:W-:Y:S01]  /*5280*/  @!PT LDS RZ, [RZ] ;  /* 0x00000000fffff984 */ /* 0x000fe20000000800 */
[----:B------:R-:W-:Y:S01]  /*5290*/  @!PT LDS RZ, [RZ] ;  /* 0x00000000fffff984 */ /* 0x000fe20000000800 */
[----:B------:R2:W-:Y:S06]  /*52a0*/  MEMBAR.ALL.CTA ;  /* 0x0000000000007992 */ /* 0x0005ec0000008000 */
[----:B--2---:R-:W2:Y:S01]  /*52b0*/  FENCE.VIEW.ASYNC.S ;  /* 0x00000000000073c6 */ /* 0x004ea20000000000 */
[----:B------:R-:W1:Y:S08]  /*52c0*/  @!P1 LDC R12, c[0x0][0xb20] ;  /* 0x0002c800ff0c9b82 */ /* 0x000e700000000800 */
[----:B------:R-:W1:Y:S01]  /*52d0*/  @!P1 LDC R7, c[0x0][0xb0c] ;  /* 0x0002c300ff079b82 */ /* 0x000e620000000800 */
[----:B--2---:R2:W-:Y:S01]  /*52e0*/  SYNCS.ARRIVE.TRANS64.RED.A1T0 RZ, [R0+URZ], RZ ;  /* 0x000000ff00ff79a7 */ /* 0x0045e200081004ff */
[----:B---3--:R-:W-:Y:S04]  /*52f0*/  LOP3.LUT P4, RZ, R18, 0x1, RZ, 0xc0, !PT ;  /* 0x0000000112ff7812 */ /* 0x008fe8000788c0ff */
[----:B------:R-:W-:Y:S09]  /*5300*/  P2R R71, PR, RZ, 0x10 ;  /* 0x00000010ff477803 */ /* 0x000ff20000000000 */
[----:B------:R-:W-:Y:S02]  /*5310*/  @P4 MOV R30, R16 ;  /* 0x00000010001e4202 */ /* 0x000fe40000000f00 */
[----:B------:R-:W-:Y:S01]  /*5320*/  @P4 LOP3.LUT R29, R17, 0xffff, RZ, 0xc0, !PT ;  /* 0x0000ffff111d4812 */ /* 0x000fe200078ec0ff */
[----:B--2-4-:R-:W-:Y:S06]  /*5330*/  @!P0 BRA `(.L_x_91) ;  /* 0x0000000000a48947 */ /* 0x014fec0003800000 */
[----:B------:R-:W-:Y:S01]  /*5340*/  IMAD.HI.U32 R0, R62, R25, RZ ;  /* 0x000000193e007227 */ /* 0x000fe200078e00ff */
[----:B------:R-:W-:Y:S02]  /*5350*/  ISETP.NE.AND P0, PT, R24, 0x1, PT ;  /* 0x000000011800780c */ /* 0x000fe40003f05270 */
[----:B------:R-:W-:Y:S01]  /*5360*/  ISETP.NE.AND P2, PT, R26, 0x1, PT ;  /* 0x000000011a00780c */ /* 0x000fe20003f45270 */
[----:B------:R-:W-:Y:S01]  /*5370*/  IMAD.HI.U32 R4, R63, R56, RZ ;  /* 0x000000383f047227 */ /* 0x000fe200078e00ff */
[----:B------:R-:W-:Y:S02]  /*5380*/  SHF.R.U32.HI R0, RZ, R61, R0 ;  /* 0x0000003dff007219 */ /* 0x000fe40000011600 */
[----:B------:R-:W-:Y:S01]  /*5390*/  ISETP.NE.AND P3, PT, R28, 0x1, PT ;  /* 0x000000011c00780c */ /* 0x000fe20003f65270 */
[----:B------:R-:W-:Y:S01]  /*53a0*/  IMAD.HI.U32 R6, R29, R25, RZ ;  /* 0x000000191d067227 */ /* 0x000fe200078e00ff */
[-C--:B------:R-:W-:Y:S02]  /*53b0*/  SHF.R.U32.HI R4, RZ, R57.reuse, R4 ;  /* 0x00000039ff047219 */ /* 0x080fe40000011604 */
[----:B------:R-:W-:Y:S01]  /*53c0*/  SEL R0, R62, R0, !P0 ;  /* 0x000000003e007207 */ /* 0x000fe20004000000 */
[----:B------:R-:W-:Y:S01]  /*53d0*/  IMAD.HI.U32 R5, R30, R56, RZ ;  /* 0x000000381e057227 */ /* 0x000fe200078e00ff */
[----:B------:R-:W-:Y:S03]  /*53e0*/  SEL R4, R63, R4, !P3 ;  /* 0x000000043f047207 */ /* 0x000fe60005800000 */
[-C--:B------:R-:W-:Y:S01]  /*53f0*/  IMAD.HI.U32 R3, R0, R22.reuse, RZ ;  /* 0x0000001600037227 */ /* 0x080fe200078e00ff */
[----:B------:R-:W-:Y:S03]  /*5400*/  SHF.R.U32.HI R5, RZ, R57, R5 ;  /* 0x00000039ff057219 */ /* 0x000fe60000011605 */
[----:B------:R-:W-:Y:S01]  /*5410*/  IMAD.HI.U32 R2, R4, R22, RZ ;  /* 0x0000001604027227 */ /* 0x000fe200078e00ff */
[----:B------:R-:W-:Y:S02]  /*5420*/  @P2 SHF.R.U32.HI R0, RZ, R23, R3 ;  /* 0x00000017ff002219 */ /* 0x000fe40000011603 */
[----:B------:R-:W-:Y:S02]  /*5430*/  SHF.R.U32.HI R3, RZ, R61, R6 ;  /* 0x0000003dff037219 */ /* 0x000fe40000011606 */
[----:B------:R-:W-:Y:S01]  /*5440*/  @P2 SHF.R.U32.HI R4, RZ, R23, R2 ;  /* 0x00000017ff042219 */ /* 0x000fe20000011602 */
[----:B------:R-:W-:Y:S01]  /*5450*/  IMAD R0, R26, R0, RZ ;  /* 0x000000001a007224 */ /* 0x000fe200078e02ff */
[----:B------:R-:W-:Y:S02]  /*5460*/  SEL R3, R29, R3, !P0 ;  /* 0x000000031d037207 */ /* 0x000fe40004000000 */
[----:B------:R-:W-:Y:S01]  /*5470*/  SEL R2, R30, R5, !P3 ;  /* 0x000000051e027207 */ /* 0x000fe20005800000 */
[----:B------:R-:W-:Y:S01]  /*5480*/  IMAD R5, R26, R4, RZ ;  /* 0x000000041a057224 */ /* 0x000fe200078e02ff */
[C---:B------:R-:W-:Y:S01]  /*5490*/  ISETP.GE.AND P0, PT, R3.reuse, R0, PT ;  /* 0x000000000300720c */ /* 0x040fe20003f06270 */
[C---:B------:R-:W-:Y:S03]  /*54a0*/  IMAD.HI.U32 R0, R3.reuse, R22, RZ ;  /* 0x0000001603007227 */ /* 0x040fe600078e00ff */
[C---:B------:R-:W-:Y:S02]  /*54b0*/  ISETP.GE.OR P0, PT, R2.reuse, R5, P0 ;  /* 0x000000050200720c */ /* 0x040fe40000706670 */
[----:B------:R-:W-:Y:S04]  /*54c0*/  SHF.R.U32.HI R0, RZ, R23, R0 ;  /* 0x00000017ff007219 */ /* 0x000fe80000011600 */
[C---:B------:R-:W-:Y:S05]  /*54d0*/  SEL R6, R3.reuse, R0, !P2 ;  /* 0x0000000003067207 */ /* 0x040fea0005000000 */
        /* <DEDUP_REMOVED lines=14> */
[----:B------:R-:W-:Y:S07]  /*55c0*/  IMAD R29, R3, R24, R29 ;  /* 0x00000018031d7224 */ /* 0x000fee00078e021d */
.L_x_91:
[----:B-1----:R-:W-:Y:S01]  /*55d0*/  @!P1 ISETP.NE.AND P0, PT, R8, 0x1, PT ;  /* 0x000000010800980c */ /* 0x002fe20003f05270 */
[----:B------:R-:W-:Y:S01]  /*55e0*/  @!P1 IMAD.HI.U32 R0, R30, R10, RZ ;  /* 0x0000000a1e009227 */ /* 0x000fe200078e00ff */
[----:B------:R-:W-:Y:S01]  /*55f0*/  @!P1 ISETP.NE.AND P2, PT, R7, 0x1, PT ;  /* 0x000000010700980c */ /* 0x000fe20003f45270 */
[----:B------:R-:W-:Y:S01]  /*5600*/  ULOP3.LUT UP0, URZ, UR52, 0x1b0, URZ, 0xc0, !UPT ;  /* 0x000001b034ff7892 */ /* 0x000fe2000f80c0ff */
[----:B------:R-:W-:Y:S01]  /*5610*/  R2UR UR42, R21 ;  /* 0x00000000152a72ca */ /* 0x000fe200000e0000 */
[----:B------:R-:W-:Y:S01]  /*5620*/  @!P1 IMAD.HI.U32 R2, R29, R9, RZ ;  /* 0x000000091d029227 */ /* 0x000fe200078e00ff */
[----:B------:R-:W-:Y:S02]  /*5630*/  @!P1 SHF.R.U32.HI R0, RZ, R11, R0 ;  /* 0x0000000bff009219 */ /* 0x000fe40000011600 */
[----:B------:R-:W-:Y:S01]  /*5640*/  R2UR UR41, R20 ;  /* 0x00000000142972ca */ /* 0x000fe200000e0000 */
[----:B------:R-:W-:Y:S01]  /*5650*/  VIADD R73, R73, 0x1 ;  /* 0x0000000149497836 */ /* 0x000fe20000000000 */
[----:B------:R-:W-:Y:S02]  /*5660*/  @!P1 SHF.R.U32.HI R2, RZ, R12, R2 ;  /* 0x0000000cff029219 */ /* 0x000fe40000011602 */
[----:B------:R-:W-:Y:S02]  /*5670*/  @!P1 SEL R3, R30, R0, !P2 ;  /* 0x000000001e039207 */ /* 0x000fe40005000000 */
[----:B------:R-:W-:Y:S02]  /*5680*/  @!P1 SEL R2, R29, R2, !P0 ;  /* 0x000000021d029207 */ /* 0x000fe40004000000 */
[----:B------:R-:W-:Y:S01]  /*5690*/  @P4 SHF.R.U32.HI R66, RZ, 0x10, R17 ;  /* 0x00000010ff424819 */ /* 0x000fe20000011611 */
[----:B------:R-:W-:Y:S02]  /*56a0*/  USHF.L.U32 UR42, UR42, 0x6, URZ ;  /* 0x000000062a2a7899 */ /* 0x000fe400080006ff */
[----:B------:R-:W-:Y:S02]  /*56b0*/  @!P1 IMAD.IADD R0, R2, 0x1, -R3 ;  /* 0x0000000102009824 */ /* 0x000fe400078e0a03 */
[----:B------:R-:W-:Y:S01]  /*56c0*/  @!P1 IMAD.IADD R2, R3, 0x1, -R2 ;  /* 0x0000000103029824 */ /* 0x000fe200078e0a02 */
[----:B------:R-:W-:Y:S01]  /*56d0*/  USHF.L.U32 UR41, UR41, 0x6, URZ ;  /* 0x0000000629297899 */ /* 0x000fe200080006ff */
[----:B------:R-:W-:Y:S02]  /*56e0*/  @!P1 IMAD R30, R0, R7, R30 ;  /* 0x00000007001e9224 */ /* 0x000fe400078e021e */
[----:B------:R-:W-:Y:S01]  /*56f0*/  @!P1 IMAD R29, R2, R8, R29 ;  /* 0x00000008021d9224 */ /* 0x000fe200078e021d */
[----:B------:R-:W-:Y:S08]  /*5700*/  BRA.U !UP0, `(.L_x_92) ;  /* 0x00000001087c7547 */ /* 0x000ff0000b800000 */
[----:B------:R-:W1:Y:S01]  /*5710*/  LDCU.64 UR8, c[0x4][0x80] ;  /* 0x01001000ff0877ac */ /* 0x000e620008000a00 */
[----:B------:R-:W-:Y:S01]  /*5720*/  MOV R2, 0x0 ;  /* 0x0000000000027802 */ /* 0x000fe20000000f00 */
[----:B------:R-:W-:Y:S02]  /*5730*/  HFMA2 R12, -RZ, RZ, 0, 5.9604644775390625e-08 ;  /* 0x00000001ff0c7431 */ /* 0x000fe400000001ff */
[----:B------:R-:W-:Y:S01]  /*5740*/  IMAD.MOV.U32 R8, RZ, RZ, 0x70 ;  /* 0x00000070ff087424 */ /* 0x000fe200078e00ff */
[----:B------:R2:W3:Y:S01]  /*5750*/  LDC.64 R14, c[0x4][R2] ;  /* 0x01000000020e7b82 */ /* 0x0004e20000000a00 */
[----:B------:R-:W4:Y:S01]  /*5760*/  LDCU.64 UR6, c[0x4][0x88] ;  /* 0x01001100ff0677ac */ /* 0x000f220008000a00 */
[----:B------:R-:W-:Y:S01]  /*5770*/  IMAD.MOV.U32 R13, RZ, RZ, RZ ;  /* 0x000000ffff0d7224 */ /* 0x000fe200078e00ff */
[----:B------:R-:W2:Y:S01]  /*5780*/  LDCU.64 UR4, c[0x4][0x8] ;  /* 0x01000100ff0477ac */ /* 0x000ea20008000a00 */
[----:B-1----:R-:W-:Y:S01]  /*5790*/  MOV R5, UR9 ;  /* 0x0000000900057c02 */ /* 0x002fe20008000f00 */
[----:B------:R-:W-:Y:S01]  /*57a0*/  IMAD.U32 R4, RZ, RZ, UR8 ;  /* 0x00000008ff047e24 */ /* 0x000fe2000f8e00ff */
[----:B----4-:R-:W-:Y:S01]  /*57b0*/  MOV R7, UR7 ;  /* 0x0000000700077c02 */ /* 0x010fe20008000f00 */
[----:B------:R-:W-:Y:S01]  /*57c0*/  IMAD.U32 R6, RZ, RZ, UR6 ;  /* 0x00000006ff067e24 */ /* 0x000fe2000f8e00ff */
[----:B--2---:R-:W-:Y:S01]  /*57d0*/  MOV R11, UR5 ;  /* 0x00000005000b7c02 */ /* 0x004fe20008000f00 */
[----:B------:R-:W-:Y:S02]  /*57e0*/  IMAD.U32 R10, RZ, RZ, UR4 ;  /* 0x00000004ff0a7e24 */ /* 0x000fe4000f8e00ff */
[----:B------:R-:W-:Y:S07]  /*57f0*/  LEPC R20, `(.L_x_93) ;  /* 0x000000001014794e */ /* 0x000fee0000000000 */
[----:B---3-5:R-:W-:Y:S05]  /*5800*/  CALL.ABS.NOINC R14 ;  /* 0x000000000e007343 */ /* 0x028fea0003c00000 */
.L_x_93:
[----:B------:R-:W1:Y:S01]  /*5810*/  LDCU.64 UR8, c[0x4][0x80] ;  /* 0x01001000ff0877ac */ /* 0x000e620008000a00 */
[----:B------:R-:W2:Y:S01]  /*5820*/  LDC.64 R2, c[0x4][R2] ;  /* 0x0100000002027b82 */ /* 0x000ea20000000a00 */
[----:B------:R-:W-:Y:S02]  /*5830*/  HFMA2 R12, -RZ, RZ, 0, 5.9604644775390625e-08 ;  /* 0x00000001ff0c7431 */ /* 0x000fe400000001ff */
[----:B------:R-:W-:Y:S02]  /*5840*/  IMAD.MOV.U32 R8, RZ, RZ, 0x70 ;  /* 0x00000070ff087424 */ /* 0x000fe400078e00ff */
[----:B------:R-:W-:Y:S01]  /*5850*/  IMAD.MOV.U32 R13, RZ, RZ, RZ ;  /* 0x000000ffff0d7224 */ /* 0x000fe200078e00ff */
[----:B------:R-:W3:Y:S01]  /*5860*/  LDCU.64 UR6, c[0x4][0x88] ;  /* 0x01001100ff0677ac */ /* 0x000ee20008000a00 */
[----:B------:R-:W4:Y:S01]  /*5870*/  LDCU.64 UR4, c[0x4][0x8] ;  /* 0x01000100ff0477ac */ /* 0x000f220008000a00 */
[----:B-1----:R-:W-:Y:S02]  /*5880*/  MOV R4, UR8 ;  /* 0x0000000800047c02 */ /* 0x002fe40008000f00 */
[----:B------:R-:W-:Y:S02]  /*5890*/  MOV R5, UR9 ;  /* 0x0000000900057c02 */ /* 0x000fe40008000f00 */
[----:B---3--:R-:W-:Y:S01]  /*58a0*/  MOV R7, UR7 ;  /* 0x0000000700077c02 */ /* 0x008fe20008000f00 */
[----:B------:R-:W-:Y:S01]  /*58b0*/  IMAD.U32 R6, RZ, RZ, UR6 ;  /* 0x00000006ff067e24 */ /* 0x000fe2000f8e00ff */
[----:B----4-:R-:W-:Y:S01]  /*58c0*/  MOV R11, UR5 ;  /* 0x00000005000b7c02 */ /* 0x010fe20008000f00 */
[----:B------:R-:W-:Y:S02]  /*58d0*/  IMAD.U32 R10, RZ, RZ, UR4 ;  /* 0x00000004ff0a7e24 */ /* 0x000fe4000f8e00ff */
[----:B------:R-:W-:Y:S07]  /*58e0*/  LEPC R20, `(.L_x_92) ;  /* 0x000000001014794e */ /* 0x000fee0000000000 */
[----:B--2---:R-:W-:Y:S05]  /*58f0*/  CALL.ABS.NOINC R2 ;  /* 0x0000000002007343 */ /* 0x004fea0003c00000 */
.L_x_92:
[----:B------:R-:W-:Y:S01]  /*5900*/  ISETP.NE.U32.AND P4, PT, R54, RZ, PT ;  /* 0x000000ff3600720c */ /* 0x000fe20003f85070 */
[----:B------:R-:W-:Y:S01]  /*5910*/  UISETP.NE.AND UP2, UPT, UR53, URZ, UPT ;  /* 0x000000ff3500728c */ /* 0x000fe2000bf45270 */
[----:B------:R-:W-:Y:S01]  /*5920*/  ISETP.NE.U32.AND P2, PT, RZ, UR38, PT ;  /* 0x00000026ff007c0c */ /* 0x000fe2000bf45070 */
[----:B------:R-:W-:Y:S01]  /*5930*/  UISETP.NE.U32.AND UP1, UPT, UR44, URZ, UPT ;  /* 0x000000ff2c00728c */ /* 0x000fe2000bf25070 */
[----:B------:R-:W-:Y:S01]  /*5940*/  ISETP.NE.AND.EX P4, PT, R55, RZ, PT, P4 ;  /* 0x000000ff3700720c */ /* 0x000fe20003f85340 */
[----:B------:R-:W-:Y:S01]  /*5950*/  UPLOP3.LUT UP0, UPT, UPT, UPT, UPT, 0x40, 0x4 ;  /* 0x000000000004789c */ /* 0x000fe20003f0e870 */
[----:B------:R-:W-:Y:S01]  /*5960*/  ISETP.NE.AND.EX P2, PT, RZ, UR39, PT, P2 ;  /* 0x00000027ff007c0c */ /* 0x000fe2000bf45320 */
[----:B------:R-:W-:Y:S01]  /*5970*/  UISETP.NE.AND.EX UP1, UPT, UR45, URZ, UPT, UP1 ;  /* 0x000000ff2d00728c */ /* 0x000fe2000bf25310 */
[----:B------:R-:W-:Y:S04]  /*5980*/  PLOP3.LUT P1, PT, PT, PT, UP2, 0x80, 0x8 ;  /* 0x000000000008781c */ /* 0x000fe80003f2f028 */
[----:B------:R-:W-:Y:S06]  /*5990*/  @UP2 UPLOP3.LUT UP0, UPT, UPT, UPT, UP1, 0x80, 0x8 ;  /* 0x000000000008289c */ /* 0x000fec0003f0f010 */
[----:B------:R-:W-:Y:S01]  /*59a0*/  PLOP3.LUT P0, PT, PT, PT, UP0, 0x80, 0x8 ;  /* 0x000000000008781c */ /* 0x000fe20003f0f008 */
[----:B------:R-:W-:Y:S01]  /*59b0*/  @!UPT UIADD3 URZ, UPT, UPT, URZ, URZ, URZ ;  /* 0x000000fffffff290 */ /* 0x000fe2000fffe0ff */
[----:B------:R-:W-:Y:S11]  /*59c0*/  BRA.U !UP1, `(.L_x_94) ;  /* 0x0000000109387547 */ /* 0x000ff6000b800000 */
[----:B------:R-:W-:Y:S01]  /*59d0*/  UISETP.NE.U32.AND UP0, UPT, UR38, URZ, UPT ;  /* 0x000000ff2600728c */ /* 0x000fe2000bf05070 */
[----:B------:R-:W-:Y:S02]  /*59e0*/  HFMA2 R0, -RZ, RZ, 0, 5.9604644775390625e-08 ;  /* 0x00000001ff007431 */ /* 0x000fe400000001ff */
[----:B------:R-:W-:Y:S01]  /*59f0*/  IMAD.MOV.U32 R60, RZ, RZ, 0x1 ;  /* 0x00000001ff3c7424 */ /* 0x000fe200078e00ff */
[----:B------:R-:W-:Y:S06]  /*5a00*/  UISETP.NE.AND.EX UP0, UPT, UR39, URZ, UPT, UP0 ;  /* 0x000000ff2700728c */ /* 0x000fec000bf05300 */
[----:B------:R-:W-:Y:S05]  /*5a10*/  PLOP3.LUT P3, PT, PT, PT, UP0, 0x80, 0x8 ;  /* 0x000000000008781c */ /* 0x000fea0003f6f008 */
[----:B------:R-:W1:Y:S01]  /*5a20*/  @UP0 LDCU.64 UR6, c[0x0][0x888] ;  /* 0x00011100ff0607ac */ /* 0x000e620008000a00 */
[----:B------:R-:W-:Y:S07]  /*5a30*/  @UP0 UIMAD UR4, UR36, UR44, URZ ;  /* 0x0000002c240402a4 */ /* 0x000fee000f8e02ff */
[----:B------:R-:W-:Y:S01]  /*5a40*/  @!P3 PRMT R60, R0, 0x7610, R60 ;  /* 0x00007610003cb816 */ /* 0x000fe2000000003c */
[----:B-1----:R-:W-:Y:S03]  /*5a50*/  @UP0 UIMAD.WIDE UR6, UR4, 0x4, UR6 ;  /* 0x00000004040608a5 */ /* 0x002fe6000f8e0206 */
[----:B------:R-:W1:Y:S03]  /*5a60*/  @!UP0 LDCU UR4, c[0x0][0x880] ;  /* 0x00011000ff0487ac */ /* 0x000e660008000800 */
[----:B------:R-:W-:Y:S01]  /*5a70*/  IMAD.U32 R2, RZ, RZ, UR6 ;  /* 0x00000006ff027e24 */ /* 0x000fe2000f8e00ff */
[----:B------:R-:W-:Y:S05]  /*5a80*/  MOV R3, UR7 ;  /* 0x0000000700037c02 */ /* 0x000fea0008000f00 */
[----:B-----5:R2:W5:Y:S02]  /*5a90*/  @P3 LDG.E R35, desc[UR46][R2.64] ;  /* 0x0000002e02233981 */ /* 0x020564000c1e1900 */
[----:B-12---:R-:W-:Y:S02]  /*5aa0*/  @!P3 IMAD.U32 R35, RZ, RZ, UR4 ;  /* 0x00000004ff23be24 */ /* 0x006fe4000f8e00ff */
.L_x_94:
[----:B------:R-:W-:Y:S05]  /*5ab0*/  @!P4 BRA `(.L_x_95) ;  /* 0x000000000020c947 */ /* 0x000fea0003800000 */
[----:B------:R-:W-:Y:S04]  /*5ac0*/  ISETP.NE.U32.AND P3, PT, R52, RZ, PT ;  /* 0x000000ff3400720c */ /* 0x000fe80003f65070 */
[----:B------:R-:W-:Y:S11]  /*5ad0*/  ISETP.NE.AND.EX P3, PT, R53, RZ, PT, P3 ;  /* 0x000000ff3500720c */ /* 0x000ff60003f65330 */
[----:B------:R-:W-:Y:S02]  /*5ae0*/  @!UPT UIADD3 URZ, UPT, UPT, URZ, URZ, URZ ;  /* 0x000000fffffff290 */ /* 0x000fe4000fffe0ff */
[----:B------:R-:W1:Y:S01]  /*5af0*/  @P3 LDC.64 R2, c[0x0][0x8a8] ;  /* 0x00022a00ff023b82 */ /* 0x000e620000000a00 */
[----:B------:R-:W-:Y:S04]  /*5b00*/  @P3 IMAD R0, R54, UR36, RZ ;  /* 0x0000002436003c24 */ /* 0x000fe8000f8e02ff */
[----:B-1----:R-:W-:Y:S05]  /*5b10*/  @P3 IMAD.WIDE R2, R0, 0x4, R2 ;  /* 0x0000000400023825 */ /* 0x002fea00078e0202 */
[----:B-----5:R1:W5:Y:S02]  /*5b20*/  @P3 LDG.E R33, desc[UR46][R2.64] ;  /* 0x0000002e02213981 */ /* 0x020364000c1e1900 */
[----:B-1----:R-:W2:Y:S02]  /*5b30*/  @!P3 LDC R33, c[0x0][0x8a0] ;  /* 0x00022800ff21bb82 */ /* 0x002ea40000000800 */
.L_x_95:
[----:B-----5:R-:W-:Y:S01]  /*5b40*/  FSETP.NEU.AND P3, PT, R35, RZ, PT ;  /* 0x000000ff2300720b */ /* 0x020fe20003f6d000 */
[----:B------:R-:W-:Y:S01]  /*5b50*/  IMAD.U32 R2, RZ, RZ, UR56 ;  /* 0x00000038ff027e24 */ /* 0x000fe2000f8e00ff */
[----:B------:R-:W-:Y:S01]  /*5b60*/  SEL R5, RZ, 0xffffffff, P2 ;  /* 0xffffffffff057807 */ /* 0x000fe20001000000 */
[----:B------:R-:W-:Y:S01]  /*5b70*/  ULOP3.LUT UR4, UR51, 0x1, URZ, 0x3c, !UPT ;  /* 0x0000000133047892 */ /* 0x000fe2000f8e3cff */
[----:B------:R-:W-:Y:S01]  /*5b80*/  @P1 LOP3.LUT P2, RZ, R60, 0xff, RZ, 0xc0, !PT ;  /* 0x000000ff3cff1812 */ /* 0x000fe2000784c0ff */
[----:B------:R-:W-:Y:S01]  /*5b90*/  BSSY B1, `(.L_x_96) ;  /* 0x000003d000017945 */ /* 0x000fe20003800000 */
[----:B------:R-:W-:Y:S01]  /*5ba0*/  @P1 SEL R0, RZ, 0xffffffff, P3 ;  /* 0xffffffffff001807 */ /* 0x000fe20001800000 */
[----:B------:R-:W-:Y:S01]  /*5bb0*/  IMAD.MOV.U32 R47, RZ, RZ, 0x1 ;  /* 0x00000001ff2f7424 */ /* 0x000fe200078e00ff */
[----:B------:R-:W-:Y:S01]  /*5bc0*/  LEA R2, R2, UR48, 0x3 ;  /* 0x0000003002027c11 */ /* 0x000fe2000f8e18ff */
[----:B------:R-:W-:Y:S01]  /*5bd0*/  IMAD.U32 R45, RZ, RZ, UR4 ;  /* 0x00000004ff2d7e24 */ /* 0x000fe2000f8e00ff */
[----:B------:R-:W-:Y:S01]  /*5be0*/  @P0 SEL R0, R5, R0, !P2 ;  /* 0x0000000005000207 */ /* 0x000fe20005000000 */
[----:B------:R-:W-:Y:S01]  /*5bf0*/  IMAD.U32 R46, RZ, RZ, UR56 ;  /* 0x00000038ff2e7e24 */ /* 0x000fe2000f8e00ff */
[C---:B------:R-:W-:Y:S02]  /*5c00*/  LEA R44, R31.reuse, UR48, 0x3 ;  /* 0x000000301f2c7c11 */ /* 0x040fe4000f8e18ff */
[----:B------:R-:W-:Y:S02]  /*5c10*/  CS2R R50, SRZ ;  /* 0x0000000000327805 */ /* 0x000fe4000001ff00 */
[----:B------:R-:W-:Y:S02]  /*5c20*/  @P1 LOP3.LUT R0, R0, 0x1, RZ, 0xc0, !PT ;  /* 0x0000000100001812 */ /* 0x000fe400078ec0ff */
[----:B------:R-:W-:Y:S02]  /*5c30*/  CS2R R48, SRZ ;  /* 0x0000000000307805 */ /* 0x000fe4000001ff00 */
[----:B------:R-:W-:Y:S02]  /*5c40*/  SHF.L.U32 R3, R68, 0x1f, RZ ;  /* 0x0000001f44037819 */ /* 0x000fe400000006ff */
[----:B------:R-:W-:Y:S02]  /*5c50*/  CS2R R42, SRZ ;  /* 0x00000000002a7805 */ /* 0x000fe4000001ff00 */
[----:B------:R-:W-:Y:S02]  /*5c60*/  ISETP.NE.U32.OR P5, PT, R0, 0x1, !P1 ;  /* 0x000000010000780c */ /* 0x000fe40004fa5470 */
[----:B------:R-:W-:Y:S02]  /*5c70*/  CS2R R40, SRZ ;  /* 0x0000000000287805 */ /* 0x000fe4000001ff00 */
[----:B------:R-:W-:Y:S02]  /*5c80*/  PLOP3.LUT P2, PT, PT, PT, UP1, 0x80, 0x8 ;  /* 0x000000000008781c */ /* 0x000fe40003f4f018 */
[----:B------:R-:W-:Y:S02]  /*5c90*/  LEA.HI R34, R31, R31, RZ, 0x1 ;  /* 0x0000001f1f227211 */ /* 0x000fe400078f08ff */
[----:B------:R-:W-:Y:S02]  /*5ca0*/  LOP3.LUT P4, R72, R60, 0xff, RZ, 0xc0, !PT ;  /* 0x000000ff3c487812 */ /* 0x000fe4000788c0ff */
[----:B------:R-:W-:Y:S02]  /*5cb0*/  SEL R4, RZ, 0xffffffff, P3 ;  /* 0xffffffffff047807 */ /* 0x000fe40001800000 */
[----:B------:R-:W-:Y:S02]  /*5cc0*/  P2R R74, PR, RZ, 0x20 ;  /* 0x00000020ff4a7803 */ /* 0x000fe40000000000 */
[----:B------:R-:W-:Y:S03]  /*5cd0*/  @P5 SHF.L.U32 R0, R45, 0x1f, RZ ;  /* 0x0000001f2d005819 */ /* 0x000fe600000006ff */
[----:B------:R-:W-:Y:S01]  /*5ce0*/  @P2 SEL R4, R5, R4, !P4 ;  /* 0x0000000405042207 */ /* 0x000fe20006000000 */
[----:B------:R1:W3:Y:S03]  /*5cf0*/  @P5 SYNCS.PHASECHK.TRANS64.TRYWAIT P1, [R2+URZ+0xd0], R0 ;  /* 0x0000d000020055a7 */ /* 0x0002e600080211ff */
[----:B------:R-:W-:Y:S04]  /*5d00*/  LOP3.LUT R4, R4, 0x1, RZ, 0xc0, !PT ;  /* 0x0000000104047812 */ /* 0x000fe800078ec0ff */
[----:B------:R-:W-:Y:S04]  /*5d10*/  ISETP.NE.U32.AND P2, PT, R4, 0x1, PT ;  /* 0x000000010400780c */ /* 0x000fe80003f45070 */
[----:B------:R-:W-:Y:S01]  /*5d20*/  P2R R76, PR, RZ, 0x4 ;  /* 0x00000004ff4c7803 */ /* 0x000fe20000000000 */
[----:B------:R4:W2:Y:S01]  /*5d30*/  SYNCS.PHASECHK.TRANS64.TRYWAIT P0, [R44+URZ+0x130], R3 ;  /* 0x000130032c0075a7 */ /* 0x0008a200080011ff */
[C---:B-1----:R-:W-:Y:S01]  /*5d40*/  IMAD.SHL.U32 R0, R34.reuse, 0x20, RZ ;  /* 0x0000002022007824 */ /* 0x042fe200078e00ff */
[----:B------:R-:W-:Y:S04]  /*5d50*/  LOP3.LUT R34, R34, 0xffe, RZ, 0xc0, !PT ;  /* 0x00000ffe22227812 */ /* 0x000fe800078ec0ff */
[----:B------:R-:W-:Y:S01]  /*5d60*/  LOP3.LUT R0, R0, 0xffffffc0, RZ, 0xc0, !PT ;  /* 0xffffffc000007812 */ /* 0x000fe200078ec0ff */
[----:B------:R-:W-:Y:S04]  /*5d70*/  IMAD.IADD R34, R31, 0x1, -R34 ;  /* 0x000000011f227824 */ /* 0x000fe800078e0a22 */
[----:B------:R-:W-:Y:S04]  /*5d80*/  IMAD.IADD R0, R32, 0x1, R0 ;  /* 0x0000000120007824 */ /* 0x000fe800078e0200 */
[----:B------:R-:W-:Y:S01]  /*5d90*/  IMAD R34, R34, 0x100000, R0 ;  /* 0x0010000022227824 */ /* 0x000fe200078e0200 */
[----:B---3--:R-:W-:Y:S01]  /*5da0*/  @P5 SEL R47, RZ, 0x1, !P1 ;  /* 0x00000001ff2f5807 */ /* 0x008fe20004800000 */
[----:B----4-:R-:W-:Y:S06]  /*5db0*/  @!P5 BRA `(.L_x_97) ;  /* 0x000000000068d947 */ /* 0x010fec0003800000 */
[----:B------:R-:W-:Y:S01]  /*5dc0*/  HFMA2 R43, -RZ, RZ, 0, 0 ;  /* 0x00000000ff2b7431 */ /* 0x000fe200000001ff */
[----:B------:R-:W-:Y:S01]  /*5dd0*/  ISETP.NE.AND P1, PT, R47, RZ, PT ;  /* 0x000000ff2f00720c */ /* 0x000fe20003f25270 */
[----:B------:R-:W-:Y:S01]  /*5de0*/  IMAD.U32 R0, RZ, RZ, UR56 ;  /* 0x00000038ff007e24 */ /* 0x000fe2000f8e00ff */
[----:B------:R-:W-:Y:S11]  /*5df0*/  BSSY B0, `(.L_x_98) ;  /* 0x0000005000007945 */ /* 0x000ff60003800000 */
[----:B------:R-:W-:Y:S05]  /*5e00*/  @P1 BRA `(.L_x_99) ;  /* 0x00000000000c1947 */ /* 0x000fea0003800000 */
[----:B------:R-:W-:Y:S04]  /*5e10*/  SHF.L.U32 R4, R45, 0x1f, RZ ;  /* 0x0000001f2d047819 */ /* 0x000fe800000006ff */
[----:B------:R-:W1:Y:S02]  /*5e20*/  SYNCS.PHASECHK.TRANS64.TRYWAIT P1, [R2+URZ+0xd0], R4 ;  /* 0x0000d004020075a7 */ /* 0x000e6400080211ff */
[----:B-1----:R-:W-:Y:S05]  /*5e30*/  @!P1 BRA `(.L_x_100) ;  /* 0x0000002000749947 */ /* 0x002fea0003800000 */
.L_x_99:
[----:B------:R-:W-:Y:S05]  /*5e40*/  BSYNC B0 ;  /* 0x0000000000007941 */ /* 0x000fea0003800000 */
.L_x_98:
[----:B------:R-:W-:Y:S01]  /*5e50*/  ISETP.NE.AND P1, PT, R76, RZ, PT ;  /* 0x000000ff4c00720c */ /* 0x000fe20003f25270 */
[----:B------:R-:W-:Y:S01]  /*5e60*/  IMAD.MOV.U32 R42, RZ, RZ, RZ ;  /* 0x000000ffff2a7224 */ /* 0x000fe200078e00ff */
[----:B------:R-:W-:Y:S02]  /*5e70*/  CS2R R40, SRZ ;  /* 0x0000000000287805 */ /* 0x000fe4000001ff00 */
[----:B------:R-:W-:Y:S02]  /*5e80*/  CS2R R50, SRZ ;  /* 0x0000000000327805 */ /* 0x000fe4000001ff00 */
[----:B------:R-:W-:Y:S07]  /*5e90*/  CS2R R48, SRZ ;  /* 0x0000000000307805 */ /* 0x000fee000001ff00 */
[----:B-1----:R-:W-:Y:S01]  /*5ea0*/  @P1 IMAD R2, R0, 0x800, R64 ;  /* 0x0000080000021824 */ /* 0x002fe200078e0240 */
[----:B------:R-:W-:Y:S05]  /*5eb0*/  @P1 WARPSYNC.ALL ;  /* 0x0000000000001948 */ /* 0x000fea0003800000 */
[----:B------:R-:W-:Y:S01]  /*5ec0*/  @P1 LEA R2, R2, UR48, 0x1 ;  /* 0x0000003002021c11 */ /* 0x000fe2000f8e08ff */
[----:B------:R-:W-:Y:S04]  /*5ed0*/  UIADD3 UR5, UPT, UPT, UR56, 0x1, URZ ;  /* 0x0000000138057890 */ /* 0x000fe8000fffe0ff */
[----:B------:R1:W3:Y:S01]  /*5ee0*/  @P1 LDSM.16.M88.4 R40, [R2+0x200] ;  /* 0x000200000228183b */ /* 0x0002e20000000200 */
[----:B------:R-:W-:Y:S01]  /*5ef0*/  UISETP.NE.AND UP0, UPT, UR5, 0x3, UPT ;  /* 0x000000030500788c */ /* 0x000fe2000bf05270 */
[----:B------:R-:W-:Y:S03]  /*5f00*/  @P1 IMAD R0, R69, 0x2, R2 ;  /* 0x0000000245001824 */ /* 0x000fe600078e0202 */
[----:B------:R-:W-:Y:S02]  /*5f10*/  USEL UR4, URZ, 0x1, UP0 ;  /* 0x00000001ff047887 */ /* 0x000fe40008000000 */
[----:B------:R1:W4:Y:S01]  /*5f20*/  @P1 LDSM.16.M88.4 R48, [R0+0x200] ;  /* 0x000200000030183b */ /* 0x0003220000000200 */
[----:B------:R-:W-:Y:S03]  /*5f30*/  USEL UR5, UR5, URZ, UP0 ;  /* 0x000000ff05057287 */ /* 0x000fe60008000000 */
[----:B------:R-:W-:Y:S03]  /*5f40*/  LOP3.LUT R45, R45, UR4, RZ, 0x3c, !PT ;  /* 0x000000042d2d7c12 */ /* 0x000fe6000f8e3cff */
[----:B------:R-:W-:Y:S02]  /*5f50*/  IMAD.U32 R46, RZ, RZ, UR5 ;  /* 0x00000005ff2e7e24 */ /* 0x000fe4000f8e00ff */
.L_x_97:
[----:B------:R-:W-:Y:S05]  /*5f60*/  BSYNC B1 ;  /* 0x0000000000017941 */ /* 0x000fea0003800000 */
.L_x_96:
[----:B-1----:R-:W-:Y:S04]  /*5f70*/  SHF.R.U32.HI R0, RZ, 0x15, R34 ;  /* 0x00000015ff007819 */ /* 0x002fe80000011622 */
[----:B------:R-:W-:Y:S01]  /*5f80*/  LOP3.LUT P1, RZ, R0, 0x3, R65, 0x48, !PT ;  /* 0x0000000300ff7812 */ /* 0x000fe20007824841 */
[----:B------:R-:W-:Y:S01]  /*5f90*/  @!UPT UIADD3 URZ, UPT, UPT, URZ, URZ, URZ ;  /* 0x000000fffffff290 */ /* 0x000fe2000fffe0ff */
[----:B--2---:R-:W-:Y:S11]  /*5fa0*/  @P0 BRA `(.L_x_101) ;  /* 0x0000000000080947 */ /* 0x004ff60003800000 */
[----:B------:R-:W1:Y:S02]  /*5fb0*/  SYNCS.PHASECHK.TRANS64.TRYWAIT P0, [R44+URZ+0x130], R3 ;  /* 0x000130032c0075a7 */ /* 0x000e6400080011ff */
[----:B-1----:R-:W-:Y:S05]  /*5fc0*/  @!P0 BRA `(.L_x_102) ;  /* 0x0000002000248947 */ /* 0x002fea0003800000 */
.L_x_101:
[----:B------:R-:W-:Y:S05]  /*5fd0*/  @!P1 BRA `(.L_x_103) ;  /* 0x0000000000409947 */ /* 0x000fea0003800000 */
[----:B------:R-:W2:Y:S01]  /*5fe0*/  LDCU.64 UR8, c[0x4][0x70] ;  /* 0x01000e00ff0877ac */ /* 0x000ea20008000a00 */
[----:B-1----:R-:W-:Y:S01]  /*5ff0*/  MOV R3, 0x0 ;  /* 0x0000000000037802 */ /* 0x002fe20000000f00 */
[----:B------:R-:W-:Y:S02]  /*6000*/  HFMA2 R12, -RZ, RZ, 0, 5.9604644775390625e-08 ;  /* 0x00000001ff0c7431 */ /* 0x000fe400000001ff */
[----:B------:R-:W-:Y:S02]  /*6010*/  IMAD.MOV.U32 R8, RZ, RZ, 0x192 ;  /* 0x00000192ff087424 */ /* 0x000fe400078e00ff */
[----:B------:R-:W-:Y:S01]  /*6020*/  IMAD.MOV.U32 R13, RZ, RZ, RZ ;  /* 0x000000ffff0d7224 */ /* 0x000fe200078e00ff */
[----:B------:R-:W1:Y:S01]  /*6030*/  LDCU.64 UR6, c[0x4][0x78] ;  /* 0x01000f00ff0677ac */ /* 0x000e620008000a00 */
[----:B------:R-:W3:Y:S01]  /*6040*/  LDC.64 R2, c[0x4][R3] ;  /* 0x0100000003027b82 */ /* 0x000ee20000000a00 */
[----:B------:R-:W5:Y:S01]  /*6050*/  LDCU.64 UR4, c[0x4][0x10] ;  /* 0x01000200ff0477ac */ /* 0x000f620008000a00 */
[----:B--2---:R-:W-:Y:S01]  /*6060*/  MOV R5, UR9 ;  /* 0x0000000900057c02 */ /* 0x004fe20008000f00 */
[----:B------:R-:W-:Y:S01]  /*6070*/  IMAD.U32 R4, RZ, RZ, UR8 ;  /* 0x00000008ff047e24 */ /* 0x000fe2000f8e00ff */
[----:B-1----:R-:W-:Y:S01]  /*6080*/  MOV R7, UR7 ;  /* 0x0000000700077c02 */ /* 0x002fe20008000f00 */
[----:B------:R-:W-:Y:S01]  /*6090*/  IMAD.U32 R6, RZ, RZ, UR6 ;  /* 0x00000006ff067e24 */ /* 0x000fe2000f8e00ff */
[----:B-----5:R-:W-:Y:S01]  /*60a0*/  MOV R11, UR5 ;  /* 0x00000005000b7c02 */ /* 0x020fe20008000f00 */
[----:B------:R-:W-:Y:S02]  /*60b0*/  IMAD.U32 R10, RZ, RZ, UR4 ;  /* 0x00000004ff0a7e24 */ /* 0x000fe4000f8e00ff */
[----:B------:R-:W-:Y:S07]  /*60c0*/  LEPC R20, `(.L_x_103) ;  /* 0x000000001014794e */ /* 0x000fee0000000000 */
[----:B---34-:R-:W-:Y:S05]  /*60d0*/  CALL.ABS.NOINC R2 ;  /* 0x0000000002007343 */ /* 0x018fea0003c00000 */
.L_x_103:
[----:B------:R-:W-:Y:S05]  /*60e0*/  WARPSYNC.ALL ;  /* 0x0000000000007948 */ /* 0x000fea0003800000 */
[----:B------:R-:W-:Y:S01]  /*60f0*/  R2UR UR4, R34 ;  /* 0x00000000220472ca */ /* 0x000fe200000e0000 */
[----:B-1-3--:R-:W-:Y:S01]  /*6100*/  HADD2.F32 R3, -RZ, R40.H0_H0 ;  /* 0x20000028ff037230 */ /* 0x00afe20000004100 */
[----:B------:R-:W-:Y:S01]  /*6110*/  SHF.L.U32 R75, R69, 0x1, RZ ;  /* 0x00000001454b7819 */ /* 0x000fe200000006ff */
[----:B------:R-:W-:Y:S01]  /*6120*/  HADD2.F32 R20, -RZ, R42.H0_H0 ;  /* 0x2000002aff147230 */ /* 0x000fe20000004100 */
[----:B------:R-:W-:Y:S01]  /*6130*/  ISETP.NE.AND P0, PT, R70, RZ, PT ;  /* 0x000000ff4600720c */ /* 0x000fe20003f05270 */
[----:B------:R-:W-:Y:S08]  /*6140*/  BSSY.RECONVERGENT B0, `(.L_x_104) ;  /* 0x000004d000007945 */ /* 0x000ff00003800200 */
[----:B------:R-:W1:Y:S02]  /*6150*/  LDTM.16dp256bit.x4 R4, tmem[UR4] ;  /* 0x00000004000479ee */ /* 0x000e640008120000 */
[C---:B-1----:R-:W-:Y:S01]  /*6160*/  FMUL R0, R33.reuse, R4 ;  /* 0x0000000421007220 */ /* 0x042fe20000400000 */
[----:B------:R-:W-:Y:S02]  /*6170*/  HADD2.F32 R4, -RZ, R40.H1_H1 ;  /* 0x30000028ff047230 */ /* 0x000fe40000004100 */
[----:B------:R-:W-:Y:S01]  /*6180*/  FMUL R2, R33, R5 ;  /* 0x0000000521027220 */ /* 0x000fe20000400000 */
[--C-:B------:R-:W-:Y:S02]  /*6190*/  HADD2.F32 R5, -RZ, R41.reuse.H0_H0 ;  /* 0x20000029ff057230 */ /* 0x100fe40000004100 */
[----:B------:R-:W-:Y:S01]  /*61a0*/  FFMA R0, R35, R3, R0 ;  /* 0x0000000323007223 */ /* 0x000fe20000000000 */
[----:B------:R-:W-:Y:S01]  /*61b0*/  FMUL R3, R33, R6 ;  /* 0x0000000621037220 */ /* 0x000fe20000400000 */
[----:B------:R-:W-:Y:S02]  /*61c0*/  HADD2.F32 R6, -RZ, R41.H1_H1 ;  /* 0x30000029ff067230 */ /* 0x000fe40000004100 */
[----:B------:R-:W-:Y:S01]  /*61d0*/  FFMA R2, R35, R4, R2 ;  /* 0x0000000423027223 */ /* 0x000fe20000000002 */
[----:B------:R-:W-:Y:S01]  /*61e0*/  FMUL R7, R33, R7 ;  /* 0x0000000721077220 */ /* 0x000fe20000400000 */
[----:B------:R-:W-:Y:S01]  /*61f0*/  FFMA R3, R35, R5, R3 ;  /* 0x0000000523037223 */ /* 0x000fe20000000003 */
[C---:B------:R-:W-:Y:S01]  /*6200*/  FMUL R4, R33.reuse, R8 ;  /* 0x0000000821047220 */ /* 0x040fe20000400000 */
[----:B------:R-:W-:Y:S01]  /*6210*/  FMUL R5, R33, R9 ;  /* 0x0000000921057220 */ /* 0x000fe20000400000 */
[----:B------:R-:W-:Y:S01]  /*6220*/  F2FP.F16.F32.PACK_AB R36, R2, R0 ;  /* 0x000000000224723e */ /* 0x000fe200000000ff */
[C---:B------:R-:W-:Y:S01]  /*6230*/  FFMA R7, R35.reuse, R6, R7 ;  /* 0x0000000623077223 */ /* 0x040fe20000000007 */
[----:B------:R-:W-:Y:S02]  /*6240*/  HADD2.F32 R0, -RZ, R42.H1_H1 ;  /* 0x3000002aff007230 */ /* 0x000fe40000004100 */
[----:B------:R-:W-:Y:S01]  /*6250*/  FFMA R4, R35, R20, R4 ;  /* 0x0000001423047223 */ /* 0x000fe20000000004 */
[--C-:B------:R-:W-:Y:S02]  /*6260*/  HADD2.F32 R2, -RZ, R43.reuse.H0_H0 ;  /* 0x2000002bff027230 */ /* 0x100fe40000004100 */
[----:B------:R-:W-:Y:S01]  /*6270*/  FMUL R6, R33, R10 ;  /* 0x0000000a21067220 */ /* 0x000fe20000400000 */
[----:B------:R-:W-:Y:S01]  /*6280*/  F2FP.F16.F32.PACK_AB R37, R7, R3 ;  /* 0x000000030725723e */ /* 0x000fe200000000ff */
[----:B------:R-:W-:Y:S02]  /*6290*/  HADD2.F32 R3, -RZ, R43.H1_H1 ;  /* 0x3000002bff037230 */ /* 0x000fe40000004100 */
[----:B------:R-:W-:Y:S01]  /*62a0*/  FFMA R5, R35, R0, R5 ;  /* 0x0000000023057223 */ /* 0x000fe20000000005 */
[C---:B------:R-:W-:Y:S01]  /*62b0*/  FMUL R11, R33.reuse, R11 ;  /* 0x0000000b210b7220 */ /* 0x040fe20000400000 */
[--C-:B----4-:R-:W-:Y:S02]  /*62c0*/  HADD2.F32 R7, -RZ, R48.reuse.H0_H0 ;  /* 0x20000030ff077230 */ /* 0x110fe40000004100 */
[C---:B------:R-:W-:Y:S01]  /*62d0*/  FMUL R8, R33.reuse, R12 ;  /* 0x0000000c21087220 */ /* 0x040fe20000400000 */
[----:B------:R-:W-:Y:S02]  /*62e0*/  HADD2.F32 R0, -RZ, R48.H1_H1 ;  /* 0x30000030ff007230 */ /* 0x000fe40000004100 */
[----:B------:R-:W-:Y:S01]  /*62f0*/  FMUL R9, R33, R13 ;  /* 0x0000000d21097220 */ /* 0x000fe20000400000 */
[C---:B------:R-:W-:Y:S01]  /*6300*/  FFMA R6, R35.reuse, R2, R6 ;  /* 0x0000000223067223 */ /* 0x040fe20000000006 */
[C---:B------:R-:W-:Y:S01]  /*6310*/  FFMA R11, R35.reuse, R3, R11 ;  /* 0x00000003230b7223 */ /* 0x040fe2000000000b */
[C---:B------:R-:W-:Y:S01]  /*6320*/  FFMA R8, R35.reuse, R7, R8 ;  /* 0x0000000723087223 */ /* 0x040fe20000000008 */
[----:B------:R-:W-:Y:S01]  /*6330*/  FFMA R9, R35, R0, R9 ;  /* 0x0000000023097223 */ /* 0x000fe20000000009 */
[--C-:B------:R-:W-:Y:S02]  /*6340*/  HADD2.F32 R2, -RZ, R49.reuse.H0_H0 ;  /* 0x20000031ff027230 */ /* 0x100fe40000004100 */
[C---:B------:R-:W-:Y:S01]  /*6350*/  FMUL R10, R33.reuse, R14 ;  /* 0x0000000e210a7220 */ /* 0x040fe20000400000 */
[----:B------:R-:W-:Y:S02]  /*6360*/  HADD2.F32 R0, -RZ, R49.H1_H1 ;  /* 0x30000031ff007230 */ /* 0x000fe40000004100 */
[----:B------:R-:W-:Y:S01]  /*6370*/  FMUL R15, R33, R15 ;  /* 0x0000000f210f7220 */ /* 0x000fe20000400000 */
[----:B------:R-:W-:Y:S01]  /*6380*/  F2FP.F16.F32.PACK_AB R38, R5, R4 ;  /* 0x000000040526723e */ /* 0x000fe200000000ff */
[----:B------:R-:W-:Y:S01]  /*6390*/  FFMA R10, R35, R2, R10 ;  /* 0x00000002230a7223 */ /* 0x000fe2000000000a */
[----:B------:R-:W-:Y:S01]  /*63a0*/  FMUL R12, R33, R16 ;  /* 0x00000010210c7220 */ /* 0x000fe20000400000 */
[----:B------:R-:W-:Y:S01]  /*63b0*/  FFMA R15, R35, R0, R15 ;  /* 0x00000000230f7223 */ /* 0x000fe2000000000f */
[--C-:B------:R-:W-:Y:S01]  /*63c0*/  HADD2.F32 R0, -RZ, R50.reuse.H0_H0 ;  /* 0x20000032ff007230 */ /* 0x100fe20000004100 */
[----:B------:R-:W-:Y:S01]  /*63d0*/  MOV R5, UR56 ;  /* 0x0000003800057c02 */ /* 0x000fe20008000f00 */
[----:B------:R-:W-:Y:S02]  /*63e0*/  HADD2.F32 R2, -RZ, R50.H1_H1 ;  /* 0x30000032ff027230 */ /* 0x000fe40000004100 */
[C---:B------:R-:W-:Y:S01]  /*63f0*/  FMUL R13, R33.reuse, R17 ;  /* 0x00000011210d7220 */ /* 0x040fe20000400000 */
[--C-:B------:R-:W-:Y:S02]  /*6400*/  HADD2.F32 R3, -RZ, R51.reuse.H0_H0 ;  /* 0x20000033ff037230 */ /* 0x100fe40000004100 */
[C---:B------:R-:W-:Y:S01]  /*6410*/  FMUL R14, R33.reuse, R18 ;  /* 0x00000012210e7220 */ /* 0x040fe20000400000 */
[----:B------:R-:W-:Y:S02]  /*6420*/  HADD2.F32 R4, -RZ, R51.H1_H1 ;  /* 0x30000033ff047230 */ /* 0x000fe40000004100 */
[----:B------:R-:W-:Y:S01]  /*6430*/  FMUL R19, R33, R19 ;  /* 0x0000001321137220 */ /* 0x000fe20000400000 */
[----:B------:R-:W-:Y:S01]  /*6440*/  FFMA R12, R35, R0, R12 ;  /* 0x00000000230c7223 */ /* 0x000fe2000000000c */
[----:B------:R-:W-:Y:S01]  /*6450*/  LEA R5, R5, R64, 0xb ;  /* 0x0000004005057211 */ /* 0x000fe200078e58ff */
[C---:B------:R-:W-:Y:S01]  /*6460*/  FFMA R13, R35.reuse, R2, R13 ;  /* 0x00000002230d7223 */ /* 0x040fe2000000000d */
[C---:B------:R-:W-:Y:S01]  /*6470*/  FFMA R14, R35.reuse, R3, R14 ;  /* 0x00000003230e7223 */ /* 0x040fe2000000000e */
[----:B------:R-:W-:Y:S01]  /*6480*/  FFMA R19, R35, R4, R19 ;  /* 0x0000000423137223 */ /* 0x000fe20000000013 */
[----:B------:R-:W-:Y:S02]  /*6490*/  F2FP.F16.F32.PACK_AB R39, R11, R6 ;  /* 0x000000060b27723e */ /* 0x000fe400000000ff */
[----:B------:R-:W-:Y:S02]  /*64a0*/  LEA R5, R5, UR48, 0x1 ;  /* 0x0000003005057c11 */ /* 0x000fe4000f8e08ff */
[----:B------:R-:W-:Y:S02]  /*64b0*/  F2FP.F16.F32.PACK_AB R8, R9, R8 ;  /* 0x000000080908723e */ /* 0x000fe400000000ff */
[----:B------:R-:W-:Y:S01]  /*64c0*/  F2FP.F16.F32.PACK_AB R9, R15, R10 ;  /* 0x0000000a0f09723e */ /* 0x000fe200000000ff */
[----:B------:R1:W-:Y:S01]  /*64d0*/  STSM.16.M88.4 [R5+0x200], R36 ;  /* 0x0002002405007844 */ /* 0x0003e20000000200 */
[----:B------:R-:W-:Y:S02]  /*64e0*/  F2FP.F16.F32.PACK_AB R10, R13, R12 ;  /* 0x0000000c0d0a723e */ /* 0x000fe400000000ff */
[----:B------:R-:W-:Y:S02]  /*64f0*/  F2FP.F16.F32.PACK_AB R11, R19, R14 ;  /* 0x0000000e130b723e */ /* 0x000fe400000000ff */
[----:B------:R-:W-:Y:S05]  /*6500*/  IADD3 R0, PT, PT, R75, 0x200, R5 ;  /* 0x000002004b007810 */ /* 0x000fea0007ffe005 */
[----:B------:R1:W-:Y:S01]  /*6510*/  STSM.16.M88.4 [R0], R8 ;  /* 0x0000000800007844 */ /* 0x0003e20000000200 */
[----:B------:R-:W-:Y:S01]  /*6520*/  @!PT LDS RZ, [RZ] ;  /* 0x00000000fffff984 */ /* 0x000fe20000000800 */
[----:B------:R-:W-:Y:S01]  /*6530*/  @!PT LDS RZ, [RZ] ;  /* 0x00000000fffff984 */ /* 0x000fe20000000800 */
[----:B------:R-:W-:Y:S01]  /*6540*/  @!PT LDS RZ, [RZ] ;  /* 0x00000000fffff984 */ /* 0x000fe20000000800 */
[----:B------:R-:W-:Y:S01]  /*6550*/  @!PT LDS RZ, [RZ] ;  /* 0x00000000fffff984 */ /* 0x000fe20000000800 */
[----:B------:R2:W-:Y:S07]  /*6560*/  MEMBAR.ALL.CTA ;  /* 0x0000000000007992 */ /* 0x0005ee0000008000 */
[----:B--2---:R-:W2:Y:S02]  /*6570*/  FENCE.VIEW.ASYNC.S ;  /* 0x00000000000073c6 */ /* 0x004ea40000000000 */
[----:B--2---:R-:W-:Y:S06]  /*6580*/  BAR.SYNC.DEFER_BLOCKING 0x1, 0x80 ;  /* 0x0042000000007b1d */ /* 0x004fec0000010000 */
[----:B------:R-:W-:Y:S05]  /*6590*/  @P0 BRA `(.L_x_105) ;  /* 0x00000000001c0947 */ /* 0x000fea0003800000 */
[----:B------:R-:W-:Y:S02]  /*65a0*/  UIADD3 UR6, UP0, UPT, UR54, 0x680, URZ ;  /* 0x0000068036067890 */ /* 0x000fe4000ff1e0ff */
[----:B------:R-:W-:Y:S02]  /*65b0*/  ULEA UR4, UR56, UR48, 0xc ;  /* 0x0000003038047291 */ /* 0x000fe4000f8e60ff */
[----:B------:R-:W-:Y:S02]  /*65c0*/  UIADD3.X UR7, UPT, UPT, URZ, UR55, URZ, UP0, !UPT ;  /* 0x00000037ff077290 */ /* 0x000fe400087fe4ff */
[----:B------:R-:W-:Y:S01]  /*65d0*/  UIADD3 UR40, UPT, UPT, UR4, 0x200, URZ ;  /* 0x0000020004287890 */ /* 0x000fe2000fffe0ff */
[----:B------:R-:W-:Y:S08]  /*65e0*/  UMOV UR43, UR36 ;  /* 0x00000024002b7c82 */ /* 0x000ff00008000000 */
[----:B------:R2:W-:Y:S02]  /*65f0*/  UTMASTG.3D [UR40], [UR6] ;  /* 0x00000028060073b5 */ /* 0x0005e40008010000 */
[----:B--2---:R0:W-:Y:S02]  /*6600*/  UTMACMDFLUSH ;  /* 0x00000000000079b7 */ /* 0x0041e40000000000 */
.L_x_105:
[----:B------:R-:W-:Y:S05]  /*6610*/  BSYNC.RECONVERGENT B0 ;  /* 0x0000000000007941 */ /* 0x000fea0003800200 */
.L_x_104:
[----:B------:R-:W-:Y:S01]  /*6620*/  UIADD3 UR40, UPT, UPT, UR56, 0x1, URZ ;  /* 0x0000000138287890 */ /* 0x000fe2000fffe0ff */
[----:B------:R-:W-:Y:S03]  /*6630*/  BSSY.RECONVERGENT B0, `(.L_x_106) ;  /* 0x0000005000007945 */ /* 0x000fe60003800200 */
[----:B------:R-:W-:Y:S04]  /*6640*/  UISETP.NE.AND UP0, UPT, UR40, 0x3, UPT ;  /* 0x000000032800788c */ /* 0x000fe8000bf05270 */
[----:B------:R-:W-:Y:S01]  /*6650*/  USEL UR43, UR40, URZ, UP0 ;  /* 0x000000ff282b7287 */ /* 0x000fe20008000000 */
[----:B------:R-:W-:Y:S11]  /*6660*/  @P0 BRA `(.L_x_107) ;  /* 0x0000000000040947 */ /* 0x000ff60003800000 */
[----:B------:R-:W-:Y:S04]  /*6670*/  DEPBAR.LE SB0, 0x1 ;  /* 0x000080400000791a */ /* 0x000fe80000000000 */
.L_x_107:
[----:B------:R-:W-:Y:S05]  /*6680*/  BSYNC.RECONVERGENT B0 ;  /* 0x0000000000007941 */ /* 0x000fea0003800200 */
.L_x_106:
[----:B------:R-:W-:Y:S01]  /*6690*/  BAR.SYNC.DEFER_BLOCKING 0x1, 0x80 ;  /* 0x0042000000007b1d */ /* 0x000fe20000010000 */
[----:B------:R-:W-:Y:S01]  /*66a0*/  ISETP.NE.AND P1, PT, R74, RZ, PT ;  /* 0x000000ff4a00720c */ /* 0x000fe20003f25270 */
[----:B------:R-:W-:Y:S01]  /*66b0*/  UISETP.NE.AND UP0, UPT, UR50, URZ, UPT ;  /* 0x000000ff3200728c */ /* 0x000fe2000bf05270 */
[----:B------:R-:W-:Y:S11]  /*66c0*/  LEA R2, R46, UR48, 0x3 ;  /* 0x000000302e027c11 */ /* 0x000ff6000f8e18ff */
[----:B------:R-:W-:Y:S01]  /*66d0*/  @P1 SHF.L.U32 R3, R45, 0x1f, RZ ;  /* 0x0000001f2d031819 */ /* 0x000fe200000006ff */
[----:B------:R-:W-:Y:S06]  /*66e0*/  BRA.U !UP0, `(.L_x_108) ;  /* 0x0000000108247547 */ /* 0x000fec000b800000 */
[----:B------:R-:W-:Y:S01]  /*66f0*/  IMAD.U32 R4, RZ, RZ, UR49 ;  /* 0x00000031ff047e24 */ /* 0x000fe2000f8e00ff */
[----:B-1----:R-:W-:Y:S01]  /*6700*/  MOV R0, UR37 ;  /* 0x0000002500007c02 */ /* 0x002fe20008000f00 */
[----:B------:R-:W-:Y:S03]  /*6710*/  UIADD3 UR49, UPT, UPT, UR49, 0x1, URZ ;  /* 0x0000000131317890 */ /* 0x000fe6000fffe0ff */
[----:B------:R-:W-:Y:S01]  /*6720*/  @P1 LEA R4, R4, UR48, 0x3 ;  /* 0x0000003004041c11 */ /* 0x000fe2000f8e18ff */
[----:B------:R-:W-:Y:S04]  /*6730*/  UISETP.NE.AND UP0, UPT, UR49, 0x3, UPT ;  /* 0x000000033100788c */ /* 0x000fe8000bf05270 */
[----:B------:R-:W-:Y:S01]  /*6740*/  @P1 VIADD R4, R4, 0xe8 ;  /* 0x000000e804041836 */ /* 0x000fe20000000000 */
[----:B------:R-:W-:Y:S04]  /*6750*/  USEL UR49, UR49, URZ, UP0 ;  /* 0x000000ff31317287 */ /* 0x000fe80008000000 */
[----:B------:R-:W-:Y:S04]  /*6760*/  @P1 PRMT R0, R0, 0x654, R4 ;  /* 0x0000065400001816 */ /* 0x000fe80000000004 */
[----:B------:R2:W-:Y:S04]  /*6770*/  @P1 SYNCS.ARRIVE.TRANS64.RED.A1T0 RZ, [R0+URZ], RZ ;  /* 0x000000ff00ff19a7 */ /* 0x0005e800081004ff */
.L_x_108:
[----:B------:R-:W3:Y:S01]  /*6780*/  @P1 SYNCS.PHASECHK.TRANS64.TRYWAIT P0, [R2+URZ+0xd0], R3 ;  /* 0x0000d003020015a7 */ /* 0x000ee200080011ff */
[----:B------:R-:W-:Y:S01]  /*6790*/  BSSY B1, `(.L_x_109) ;  /* 0x0000013000017945 */ /* 0x000fe20003800000 */
[----:B---3--:R-:W-:Y:S03]  /*67a0*/  @P1 SEL R47, RZ, 0x1, !P0 ;  /* 0x00000001ff2f1807 */ /* 0x008fe60004000000 */
[----:B------:R-:W-:Y:S05]  /*67b0*/  @!P1 BRA `(.L_x_110) ;  /* 0x0000000000409947 */ /* 0x000fea0003800000 */
[----:B------:R-:W-:Y:S01]  /*67c0*/  ISETP.NE.AND P1, PT, R76, RZ, PT ;  /* 0x000000ff4c00720c */ /* 0x000fe20003f25270 */
[----:B------:R-:W-:Y:S01]  /*67d0*/  BSSY B0, `(.L_x_111) ;  /* 0x0000009000007945 */ /* 0x000fe20003800000 */
[----:B------:R-:W-:Y:S11]  /*67e0*/  ISETP.NE.AND P0, PT, R47, RZ, PT ;  /* 0x000000ff2f00720c */ /* 0x000ff60003f05270 */
[----:B------:R-:W-:Y:S05]  /*67f0*/  @P1 IMAD R3, R46, 0x800, R64 ;  /* 0x000008002e031824 */ /* 0x000fea00078e0240 */
[----:B------:R-:W-:Y:S05]  /*6800*/  @P1 LEA R3, R3, UR48, 0x1 ;  /* 0x0000003003031c11 */ /* 0x000fea000f8e08ff */
[----:B-12---:R-:W-:Y:S01]  /*6810*/  @P1 IMAD.IADD R0, R75, 0x1, R3 ;  /* 0x000000014b001824 */ /* 0x006fe200078e0203 */
[----:B------:R-:W-:Y:S06]  /*6820*/  @P0 BRA `(.L_x_112) ;  /* 0x00000000000c0947 */ /* 0x000fec0003800000 */
[----:B------:R-:W-:Y:S04]  /*6830*/  SHF.L.U32 R45, R45, 0x1f, RZ ;  /* 0x0000001f2d2d7819 */ /* 0x000fe800000006ff */
[----:B------:R-:W1:Y:S02]  /*6840*/  SYNCS.PHASECHK.TRANS64.TRYWAIT P0, [R2+URZ+0xd0], R45 ;  /* 0x0000d02d020075a7 */ /* 0x000e6400080011ff */
[----:B-1----:R-:W-:Y:S05]  /*6850*/  @!P0 BRA `(.L_x_113) ;  /* 0x0000001800148947 */ /* 0x002fea0003800000 */
.L_x_112:
[----:B------:R-:W-:Y:S05]  /*6860*/  BSYNC B0 ;  /* 0x0000000000007941 */ /* 0x000fea0003800000 */
.L_x_111:
[----:B------:R-:W-:Y:S11]  /*6870*/  ISETP.NE.AND P0, PT, R76, RZ, PT ;  /* 0x000000ff4c00720c */ /* 0x000ff60003f05270 */
[----:B------:R-:W-:Y:S02]  /*6880*/  @!UPT UIADD3 URZ, UPT, UPT, URZ, URZ, URZ ;  /* 0x000000fffffff290 */ /* 0x000fe4000fffe0ff */
[----:B------:R-:W-:Y:S05]  /*6890*/  @P0 WARPSYNC.ALL ;  /* 0x0000000000000948 */ /* 0x000fea0003800000 */
[----:B------:R3:W4:Y:S04]  /*68a0*/  @P0 LDSM.16.M88.4 R40, [R3+0x200] ;  /* 0x000200000328083b */ /* 0x0007280000000200 */
[----:B------:R3:W2:Y:S02]  /*68b0*/  @P0 LDSM.16.M88.4 R48, [R0+0x200] ;  /* 0x000200000030083b */ /* 0x0006a40000000200 */
.L_x_110:
[----:B------:R-:W-:Y:S05]  /*68c0*/  BSYNC B1 ;  /* 0x0000000000017941 */ /* 0x000fea0003800000 */
.L_x_109:
[----:B-123--:R-:W-:Y:S05]  /*68d0*/  VIADD R0, R34, 0x20 ;  /* 0x0000002022007836 */ /* 0x00efea0000000000 */
[----:B------:R-:W-:Y:S04]  /*68e0*/  SHF.R.U32.HI R0, RZ, 0x15, R0 ;  /* 0x00000015ff007819 */ /* 0x000fe80000011600 */
[----:B------:R-:W-:Y:S11]  /*68f0*/  LOP3.LUT P0, RZ, R0, 0x3, R65, 0x48, !PT ;  /* 0x0000000300ff7812 */ /* 0x000ff60007804841 */
[----:B------:R-:W-:Y:S02]  /*6900*/  @!UPT UIADD3 URZ, UPT, UPT, URZ, URZ, URZ ;  /* 0x000000fffffff290 */ /* 0x000fe4000fffe0ff */
[----:B------:R-:W-:Y:S05]  /*6910*/  @!P0 BRA `(.L_x_114) ;  /* 0x0000000000408947 */ /* 0x000fea0003800000 */
[----:B------:R-:W1:Y:S01]  /*6920*/  LDCU.64 UR8, c[0x4][0x70] ;  /* 0x01000e00ff0877ac */ /* 0x000e620008000a00 */
[----:B------:R-:W-:Y:S01]  /*6930*/  MOV R3, 0x0 ;  /* 0x0000000000037802 */ /* 0x000fe20000000f00 */
[----:B------:R-:W-:Y:S02]  /*6940*/  HFMA2 R12, -RZ, RZ, 0, 5.9604644775390625e-08 ;  /* 0x00000001ff0c7431 */ /* 0x000fe400000001ff */
[----:B------:R-:W-:Y:S02]  /*6950*/  IMAD.MOV.U32 R8, RZ, RZ, 0x192 ;  /* 0x00000192ff087424 */ /* 0x000fe400078e00ff */
[----:B------:R-:W-:Y:S01]  /*6960*/  IMAD.MOV.U32 R13, RZ, RZ, RZ ;  /* 0x000000ffff0d7224 */ /* 0x000fe200078e00ff */
[----:B------:R-:W2:Y:S01]  /*6970*/  LDCU.64 UR6, c[0x4][0x78] ;  /* 0x01000f00ff0677ac */ /* 0x000ea20008000a00 */
[----:B------:R-:W3:Y:S01]  /*6980*/  LDC.64 R2, c[0x4][R3] ;  /* 0x0100000003027b82 */ /* 0x000ee20000000a00 */
[----:B------:R-:W5:Y:S01]  /*6990*/  LDCU.64 UR4, c[0x4][0x10] ;  /* 0x01000200ff0477ac */ /* 0x000f620008000a00 */
[----:B-1----:R-:W-:Y:S01]  /*69a0*/  MOV R5, UR9 ;  /* 0x0000000900057c02 */ /* 0x002fe20008000f00 */
[----:B------:R-:W-:Y:S01]  /*69b0*/  IMAD.U32 R4, RZ, RZ, UR8 ;  /* 0x00000008ff047e24 */ /* 0x000fe2000f8e00ff */
[----:B--2---:R-:W-:Y:S01]  /*69c0*/  MOV R7, UR7 ;  /* 0x0000000700077c02 */ /* 0x004fe20008000f00 */
[----:B------:R-:W-:Y:S01]  /*69d0*/  IMAD.U32 R6, RZ, RZ, UR6 ;  /* 0x00000006ff067e24 */ /* 0x000fe2000f8e00ff */
[----:B-----5:R-:W-:Y:S01]  /*69e0*/  MOV R11, UR5 ;  /* 0x00000005000b7c02 */ /* 0x020fe20008000f00 */
[----:B------:R-:W-:Y:S02]  /*69f0*/  IMAD.U32 R10, RZ, RZ, UR4 ;  /* 0x00000004ff0a7e24 */ /* 0x000fe4000f8e00ff */
[----:B------:R-:W-:Y:S07]  /*6a00*/  LEPC R20, `(.L_x_114) ;  /* 0x000000001014794e */ /* 0x000fee0000000000 */
[----:B---34-:R-:W-:Y:S05]  /*6a10*/  CALL.ABS.NOINC R2 ;  /* 0x0000000002007343 */ /* 0x018fea0003c00000 */
.L_x_114:
[----:B------:R-:W-:Y:S01]  /*6a20*/  ISETP.NE.AND P0, PT, R70, RZ, PT ;  /* 0x000000ff4600720c */ /* 0x000fe20003f05270 */
[----:B------:R-:W-:Y:S05]  /*6a30*/  WARPSYNC.ALL ;  /* 0x0000000000007948 */ /* 0x000fea0003800000 */
[----:B------:R-:W-:Y:S01]  /*6a40*/  R2UR UR4, R34 ;  /* 0x00000000220472ca */ /* 0x000fe200000e0000 */
[--C-:B----4-:R-:W-:Y:S01]  /*6a50*/  HADD2.F32 R20, -RZ, R40.reuse.H0_H0 ;  /* 0x20000028ff147230 */ /* 0x110fe20000004100 */
[----:B------:R-:W-:Y:S01]  /*6a60*/  R2UR UR5, R44 ;  /* 0x000000002c0572ca */ /* 0x000fe200000e0000 */
[----:B------:R-:W-:Y:S01]  /*6a70*/  HADD2.F32 R21, -RZ, R40.H1_H1 ;  /* 0x30000028ff157230 */ /* 0x000fe20000004100 */
[----:B------:R-:W-:Y:S01]  /*6a80*/  BSSY.RECONVERGENT B0, `(.L_x_115) ;  /* 0x0000053000007945 */ /* 0x000fe20003800200 */
[--C-:B------:R-:W-:Y:S02]  /*6a90*/  HADD2.F32 R34, -RZ, R41.reuse.H0_H0 ;  /* 0x20000029ff227230 */ /* 0x100fe40000004100 */
[----:B------:R-:W-:Y:S02]  /*6aa0*/  HADD2.F32 R36, -RZ, R41.H1_H1 ;  /* 0x30000029ff247230 */ /* 0x000fe40000004100 */
[--C-:B------:R-:W-:Y:S02]  /*6ab0*/  HADD2.F32 R37, -RZ, R42.reuse.H0_H0 ;  /* 0x2000002aff257230 */ /* 0x100fe40000004100 */
[----:B------:R-:W-:Y:S02]  /*6ac0*/  HADD2.F32 R38, -RZ, R42.H1_H1 ;  /* 0x3000002aff267230 */ /* 0x000fe40000004100 */
[----:B------:R-:W1:Y:S01]  /*6ad0*/  LDTM.16dp256bit.x4 R4, tmem[UR4+0x20] ;  /* 0x00002004000479ee */ /* 0x000e620008120000 */
[----:B------:R-:W-:Y:S01]  /*6ae0*/  NOP ;  /* 0x0000000000007918 */ /* 0x000fe20000000000 */
[----:B------:R-:W-:Y:S01]  /*6af0*/  UIADD3 UR5, UPT, UPT, UR5, 0x150, URZ ;  /* 0x0000015005057890 */ /* 0x000fe2000fffe0ff */
[--C-:B------:R-:W-:Y:S02]  /*6b00*/  HADD2.F32 R39, -RZ, R43.reuse.H0_H0 ;  /* 0x2000002bff277230 */ /* 0x100fe40000004100 */
[----:B------:R-:W-:Y:S01]  /*6b10*/  HADD2.F32 R40, -RZ, R43.H1_H1 ;  /* 0x3000002bff287230 */ /* 0x000fe20000004100 */
[----:B------:R-:W-:Y:S01]  /*6b20*/  UPRMT UR5, UR37, 0x654, UR5 ;  /* 0x0000065425057896 */ /* 0x000fe20008000005 */
[--C-:B------:R-:W-:Y:S02]  /*6b30*/  HADD2.F32 R41, -RZ, R48.reuse.H0_H0 ;  /* 0x20000030ff297230 */ /* 0x100fe40000004100 */
[----:B------:R-:W-:Y:S02]  /*6b40*/  HADD2.F32 R42, -RZ, R48.H1_H1 ;  /* 0x30000030ff2a7230 */ /* 0x000fe40000004100 */
[--C-:B------:R-:W-:Y:S02]  /*6b50*/  HADD2.F32 R43, -RZ, R49.reuse.H0_H0 ;  /* 0x20000031ff2b7230 */ /* 0x100fe40000004100 */
[----:B------:R-:W-:Y:S02]  /*6b60*/  HADD2.F32 R44, -RZ, R49.H1_H1 ;  /* 0x30000031ff2c7230 */ /* 0x000fe40000004100 */
[----:B-1----:R-:W-:Y:S01]  /*6b70*/  SYNCS.ARRIVE.TRANS64.RED.A1T0 RZ, [UR5], RZ ;  /* 0x000000ffffff79a7 */ /* 0x002fe20008100405 */
[--C-:B------:R-:W-:Y:S02]  /*6b80*/  HADD2.F32 R45, -RZ, R50.reuse.H0_H0 ;  /* 0x20000032ff2d7230 */ /* 0x100fe40000004100 */
[----:B------:R-:W-:Y:S02]  /*6b90*/  HADD2.F32 R46, -RZ, R50.H1_H1 ;  /* 0x30000032ff2e7230 */ /* 0x000fe40000004100 */
[--C-:B------:R-:W-:Y:S02]  /*6ba0*/  HADD2.F32 R47, -RZ, R51.reuse.H0_H0 ;  /* 0x20000033ff2f7230 */ /* 0x100fe40000004100 */
[----:B------:R-:W-:Y:S02]  /*6bb0*/  HADD2.F32 R48, -RZ, R51.H1_H1 ;  /* 0x30000033ff307230 */ /* 0x000fe40000004100 */
[C---:B------:R-:W-:Y:S01]  /*6bc0*/  FMUL R4, R33.reuse, R4 ;  /* 0x0000000421047220 */ /* 0x040fe20000400000 */
[C---:B------:R-:W-:Y:S01]  /*6bd0*/  FMUL R5, R33.reuse, R5 ;  /* 0x0000000521057220 */ /* 0x040fe20000400000 */
[C---:B------:R-:W-:Y:S01]  /*6be0*/  FMUL R6, R33.reuse, R6 ;  /* 0x0000000621067220 */ /* 0x040fe20000400000 */
[----:B------:R-:W-:Y:S01]  /*6bf0*/  FMUL R7, R33, R7 ;  /* 0x0000000721077220 */ /* 0x000fe20000400000 */
[C---:B------:R-:W-:Y:S01]  /*6c00*/  FFMA R4, R35.reuse, R20, R4 ;  /* 0x0000001423047223 */ /* 0x040fe20000000004 */
[C---:B------:R-:W-:Y:S01]  /*6c10*/  FFMA R5, R35.reuse, R21, R5 ;  /* 0x0000001523057223 */ /* 0x040fe20000000005 */
[C---:B------:R-:W-:Y:S01]  /*6c20*/  FFMA R6, R35.reuse, R34, R6 ;  /* 0x0000002223067223 */ /* 0x040fe20000000006 */
[----:B------:R-:W-:Y:S01]  /*6c30*/  FFMA R7, R35, R36, R7 ;  /* 0x0000002423077223 */ /* 0x000fe20000000007 */
[C---:B------:R-:W-:Y:S01]  /*6c40*/  FMUL R8, R33.reuse, R8 ;  /* 0x0000000821087220 */ /* 0x040fe20000400000 */
[----:B------:R-:W-:Y:S01]  /*6c50*/  FMUL R9, R33, R9 ;  /* 0x0000000921097220 */ /* 0x000fe20000400000 */
[----:B------:R-:W-:Y:S01]  /*6c60*/  F2FP.F16.F32.PACK_AB R4, R5, R4 ;  /* 0x000000040504723e */ /* 0x000fe200000000ff */
[----:B------:R-:W-:Y:S01]  /*6c70*/  FMUL R10, R33, R10 ;  /* 0x0000000a210a7220 */ /* 0x000fe20000400000 */
[----:B------:R-:W-:Y:S01]  /*6c80*/  F2FP.F16.F32.PACK_AB R5, R7, R6 ;  /* 0x000000060705723e */ /* 0x000fe200000000ff */
[C---:B------:R-:W-:Y:S01]  /*6c90*/  FFMA R8, R35.reuse, R37, R8 ;  /* 0x0000002523087223 */ /* 0x040fe20000000008 */
[----:B------:R-:W-:Y:S01]  /*6ca0*/  FFMA R9, R35, R38, R9 ;  /* 0x0000002623097223 */ /* 0x000fe20000000009 */
[C---:B------:R-:W-:Y:S01]  /*6cb0*/  FMUL R11, R33.reuse, R11 ;  /* 0x0000000b210b7220 */ /* 0x040fe20000400000 */
[C---:B------:R-:W-:Y:S01]  /*6cc0*/  FMUL R0, R33.reuse, R12 ;  /* 0x0000000c21007220 */ /* 0x040fe20000400000 */
[----:B------:R-:W-:Y:S01]  /*6cd0*/  FMUL R2, R33, R13 ;  /* 0x0000000d21027220 */ /* 0x000fe20000400000 */
[----:B------:R-:W-:Y:S01]  /*6ce0*/  FFMA R10, R35, R39, R10 ;  /* 0x00000027230a7223 */ /* 0x000fe2000000000a */
[----:B------:R-:W-:Y:S01]  /*6cf0*/  FMUL R3, R33, R14 ;  /* 0x0000000e21037220 */ /* 0x000fe20000400000 */
[----:B------:R-:W-:Y:S01]  /*6d00*/  F2FP.F16.F32.PACK_AB R6, R9, R8 ;  /* 0x000000080906723e */ /* 0x000fe200000000ff */
[----:B------:R-:W-:Y:S01]  /*6d10*/  FFMA R11, R35, R40, R11 ;  /* 0x00000028230b7223 */ /* 0x000fe2000000000b */
[C---:B------:R-:W-:Y:S01]  /*6d20*/  FMUL R15, R33.reuse, R15 ;  /* 0x0000000f210f7220 */ /* 0x040fe20000400000 */
[----:B------:R-:W-:Y:S01]  /*6d30*/  FMUL R12, R33, R16 ;  /* 0x00000010210c7220 */ /* 0x000fe20000400000 */
[----:B------:R-:W-:Y:S01]  /*6d40*/  FFMA R0, R35, R41, R0 ;  /* 0x0000002923007223 */ /* 0x000fe20000000000 */
[----:B------:R-:W-:Y:S01]  /*6d50*/  MOV R8, UR43 ;  /* 0x0000002b00087c02 */ /* 0x000fe20008000f00 */
[----:B------:R-:W-:Y:S01]  /*6d60*/  FMUL R13, R33, R17 ;  /* 0x00000011210d7220 */ /* 0x000fe20000400000 */
[----:B------:R-:W-:Y:S01]  /*6d70*/  FFMA R2, R35, R42, R2 ;  /* 0x0000002a23027223 */ /* 0x000fe20000000002 */
[----:B------:R-:W-:Y:S01]  /*6d80*/  FMUL R14, R33, R18 ;  /* 0x00000012210e7220 */ /* 0x000fe20000400000 */
[C---:B------:R-:W-:Y:S01]  /*6d90*/  FFMA R3, R35.reuse, R43, R3 ;  /* 0x0000002b23037223 */ /* 0x040fe20000000003 */
[----:B------:R-:W-:Y:S01]  /*6da0*/  FFMA R15, R35, R44, R15 ;  /* 0x0000002c230f7223 */ /* 0x000fe2000000000f */
[----:B------:R-:W-:Y:S01]  /*6db0*/  FMUL R19, R33, R19 ;  /* 0x0000001321137220 */ /* 0x000fe20000400000 */
[C---:B------:R-:W-:Y:S01]  /*6dc0*/  FFMA R12, R35.reuse, R45, R12 ;  /* 0x0000002d230c7223 */ /* 0x040fe2000000000c */
        /* <DEDUP_REMOVED lines=23> */
[----:B------:R-:W-:Y:S02]  /*6f40*/  UIADD3 UR5, UPT, UPT, UR41, 0x20, URZ ;  /* 0x0000002029057890 */ /* 0x000fe4000fffe0ff */
[----:B------:R-:W-:Y:S02]  /*6f50*/  UIADD3 UR4, UPT, UPT, UR10, 0x200, URZ ;  /* 0x000002000a047890 */ /* 0x000fe4000fffe0ff */
[----:B------:R-:W-:Y:S01]  /*6f60*/  UIADD3.X UR9, UPT, UPT, URZ, UR55, URZ, UP0, !UPT ;  /* 0x00000037ff097290 */ /* 0x000fe200087fe4ff */
[----:B------:R-:W-:Y:S01]  /*6f70*/  UMOV UR6, UR42 ;  /* 0x0000002a00067c82 */ /* 0x000fe20008000000 */
[----:B------:R-:W-:Y:S07]  /*6f80*/  UMOV UR7, UR36 ;  /* 0x0000002400077c82 */ /* 0x000fee0008000000 */
[----:B------:R2:W-:Y:S02]  /*6f90*/  UTMASTG.3D [UR4], [UR8] ;  /* 0x00000004080073b5 */ /* 0x0005e40008010000 */
[----:B--2---:R0:W-:Y:S02]  /*6fa0*/  UTMACMDFLUSH ;  /* 0x00000000000079b7 */ /* 0x0041e40000000000 */
.L_x_116:
[----:B------:R-:W-:Y:S05]  /*6fb0*/  BSYNC.RECONVERGENT B0 ;  /* 0x0000000000007941 */ /* 0x000fea0003800200 */
.L_x_115:
[----:B------:R-:W-:Y:S01]  /*6fc0*/  UIADD3 UR43, UPT, UPT, UR43, 0x1, URZ ;  /* 0x000000012b2b7890 */ /* 0x000fe2000fffe0ff */
[----:B------:R-:W-:Y:S03]  /*6fd0*/  BSSY.RECONVERGENT B0, `(.L_x_117) ;  /* 0x0000008000007945 */ /* 0x000fe60003800200 */
[----:B------:R-:W-:Y:S04]  /*6fe0*/  UISETP.NE.AND UP0, UPT, UR43, 0x3, UPT ;  /* 0x000000032b00788c */ /* 0x000fe8000bf05270 */
[----:B------:R-:W-:Y:S02]  /*6ff0*/  UISETP.EQ.XOR UP1, UPT, UR40, 0x3, !UP0 ;  /* 0x000000032800788c */ /* 0x000fe4000c722a70 */
[----:B------:R-:W-:Y:S02]  /*7000*/  USEL UR56, UR43, URZ, UP0 ;  /* 0x000000ff2b387287 */ /* 0x000fe40008000000 */
[----:B------:R-:W-:Y:S04]  /*7010*/  USEL UR4, URZ, 0x1, !UP1 ;  /* 0x00000001ff047887 */ /* 0x000fe8000c800000 */
[----:B------:R-:W-:Y:S01]  /*7020*/  ULOP3.LUT UR51, UR51, UR4, URZ, 0x3c, !UPT ;  /* 0x0000000433337292 */ /* 0x000fe2000f8e3cff */
[----:B------:R-:W-:Y:S11]  /*7030*/  @P0 BRA `(.L_x_118) ;  /* 0x0000000000040947 */ /* 0x000ff60003800000 */
[----:B------:R-:W-:Y:S04]  /*7040*/  DEPBAR.LE SB0, 0x1 ;  /* 0x000080400000791a */ /* 0x000fe80000000000 */
.L_x_118:
[----:B------:R-:W-:Y:S05]  /*7050*/  BSYNC.RECONVERGENT B0 ;  /* 0x0000000000007941 */ /* 0x000fea0003800200 */
.L_x_117:
[----:B------:R-:W-:Y:S01]  /*7060*/  BAR.SYNC.DEFER_BLOCKING 0x1, 0x80 ;  /* 0x0042000000007b1d */ /* 0x000fe20000010000 */
[----:B------:R-:W-:Y:S01]  /*7070*/  UISETP.NE.AND UP0, UPT, UR50, -0x2, UPT ;  /* 0xfffffffe3200788c */ /* 0x000fe2000bf05270 */
[----:B------:R-:W-:Y:S08]  /*7080*/  IADD3 R31, PT, PT, R31, 0x1, RZ ;  /* 0x000000011f1f7810 */ /* 0x000ff00007ffe0ff */
[----:B------:R-:W-:Y:S05]  /*7090*/  BRA.U !UP0, `(.L_x_119) ;  /* 0x0000000108287547 */ /* 0x000fea000b800000 */
[----:B------:R-:W-:Y:S01]  /*70a0*/  ISETP.NE.AND P0, PT, R74, RZ, PT ;  /* 0x000000ff4a00720c */ /* 0x000fe20003f05270 */
[----:B------:R-:W-:Y:S01]  /*70b0*/  IMAD.U32 R2, RZ, RZ, UR49 ;  /* 0x00000031ff027e24 */ /* 0x000fe2000f8e00ff */
[----:B------:R-:W-:Y:S01]  /*70c0*/  UIADD3 UR49, UPT, UPT, UR49, 0x1, URZ ;  /* 0x0000000131317890 */ /* 0x000fe2000fffe0ff */
[----:B------:R-:W-:Y:S03]  /*70d0*/  IMAD.U32 R0, RZ, RZ, UR37 ;  /* 0x00000025ff007e24 */ /* 0x000fe6000f8e00ff */
[----:B------:R-:W-:Y:S04]  /*70e0*/  UISETP.NE.AND UP0, UPT, UR49, 0x3, UPT ;  /* 0x000000033100788c */ /* 0x000fe8000bf05270 */
[----:B------:R-:W-:Y:S03]  /*70f0*/  USEL UR49, UR49, URZ, UP0 ;  /* 0x000000ff31317287 */ /* 0x000fe60008000000 */
[----:B------:R-:W-:Y:S05]  /*7100*/  @P0 LEA R2, R2, UR48, 0x3 ;  /* 0x0000003002020c11 */ /* 0x000fea000f8e18ff */
[----:B------:R-:W-:Y:S05]  /*7110*/  @P0 VIADD R2, R2, 0xe8 ;  /* 0x000000e802020836 */ /* 0x000fea0000000000 */
[----:B------:R-:W-:Y:S04]  /*7120*/  @P0 PRMT R0, R0, 0x654, R2 ;  /* 0x0000065400000816 */ /* 0x000fe80000000002 */
[----:B------:R2:W-:Y:S03]  /*7130*/  @P0 SYNCS.ARRIVE.TRANS64.RED.A1T0 RZ, [R0+URZ], RZ ;  /* 0x000000ff00ff09a7 */ /* 0x0005e600081004ff */
.L_x_119:
[----:B------:R-:W-:Y:S01]  /*7140*/  ISETP.NE.AND P2, PT, R71, RZ, PT ;  /* 0x000000ff4700720c */ /* 0x000fe20003f45270 */
[----:B------:R-:W-:Y:S01]  /*7150*/  UIADD3 UR50, UPT, UPT, UR50, 0x2, URZ ;  /* 0x0000000232327890 */ /* 0x000fe2000fffe0ff */
[----:B------:R-:W-:Y:S01]  /*7160*/  ISETP.NE.AND P0, PT, R73, 0x2, PT ;  /* 0x000000024900780c */ /* 0x000fe20003f05270 */
[----:B------:R-:W-:Y:S01]  /*7170*/  IMAD.IADD R20, R29, 0x1, R58 ;  /* 0x000000011d147824 */ /* 0x000fe200078e023a */
[----:B------:R-:W-:Y:S01]  /*7180*/  ISETP.NE.AND P1, PT, R31, 0x4, PT ;  /* 0x000000041f00780c */ /* 0x000fe20003f25270 */
[----:B------:R-:W-:Y:S01]  /*7190*/  IMAD.IADD R21, R30, 0x1, R59 ;  /* 0x000000011e157824 */ /* 0x000fe200078e023b */
[----:B------:R-:W-:Y:S02]  /*71a0*/  SEL R2, RZ, 0x1, P0 ;  /* 0x00000001ff027807 */ /* 0x000fe40000000000 */
[----:B--2---:R-:W-:Y:S02]  /*71b0*/  SEL R0, RZ, 0x1, P1 ;  /* 0x00000001ff007807 */ /* 0x004fe40000800000 */
[----:B------:R-:W-:Y:S02]  /*71c0*/  LOP3.LUT R67, R67, R2, RZ, 0x3c, !PT ;  /* 0x0000000243437212 */ /* 0x000fe400078e3cff */
[----:B------:R-:W-:Y:S02]  /*71d0*/  LOP3.LUT R68, R68, R0, RZ, 0x3c, !PT ;  /* 0x0000000044447212 */ /* 0x000fe400078e3cff */
[----:B------:R-:W-:Y:S02]  /*71e0*/  @P2 R2UR UR36, R66 ;  /* 0x00000000422422ca */ /* 0x000fe400000e0000 */
[----:B------:R-:W-:Y:S02]  /*71f0*/  SEL R73, R73, RZ, P0 ;  /* 0x000000ff49497207 */ /* 0x000fe40000000000 */
[----:B------:R-:W-:Y:S01]  /*7200*/  SEL R31, R31, RZ, P1 ;  /* 0x000000ff1f1f7207 */ /* 0x000fe20000800000 */
[----:B------:R-:W-:Y:S10]  /*7210*/  @P2 BRA `(.L_x_120) ;  /* 0xffffffdc00e02947 */ /* 0x000ff4000383ffff */
[----:B------:R-:W-:-:S09]  /*7220*/  UISETP.NE.AND UP0, UPT, UR53, URZ, UPT ;  /* 0x000000ff3500728c */ /* 0x000fd2000bf05270 */
[----:B------:R-:W-:Y:S05]  /*7230*/  BRA.U !UP0, `(.L_x_121) ;  /* 0x0000000108487547 */ /* 0x000fea000b800000 */
[----:B------:R-:W2:Y:S02]  /*7240*/  LDCU.64 UR4, c[0x0][0x890] ;  /* 0x00011200ff0477ac */ /* 0x000ea40008000a00 */
[----:B--2---:R-:W-:-:S04]  /*7250*/  UISETP.NE.U32.AND UP0, UPT, UR4, URZ, UPT ;  /* 0x000000ff0400728c */ /* 0x004fc8000bf05070 */
[----:B------:R-:W-:-:S09]  /*7260*/  UISETP.NE.AND.EX UP0, UPT, UR5, URZ, UPT, UP0 ;  /* 0x000000ff0500728c */ /* 0x000fd2000bf05300 */
[----:B------:R-:W-:Y:S05]  /*7270*/  BRA.U UP0, `(.L_x_122) ;  /* 0x00000001000c7547 */ /* 0x000fea000b800000 */
[----:B------:R-:W-:-:S13]  /*7280*/  FSETP.NEU.AND P0, PT, R35, RZ, PT ;  /* 0x000000ff2300720b */ /* 0x000fda0003f0d000 */
[----:B------:R-:W-:Y:S05]  /*7290*/  @!P0 EXIT ;  /* 0x000000000000894d */ /* 0x000fea0003800000 */
[----:B------:R-:W-:Y:S05]  /*72a0*/  BRA `(.L_x_121) ;  /* 0x00000000002c7947 */ /* 0x000fea0003800000 */
.L_x_122:
[----:B------:R-:W-:Y:S01]  /*72b0*/  ISETP.NE.AND P0, PT, R72, RZ, PT ;  /* 0x000000ff4800720c */ /* 0x000fe20003f05270 */
[----:B------:R-:W-:-:S12]  /*72c0*/  BSSY.RECONVERGENT B0, `(.L_x_121) ;  /* 0x0000009000007945 */ /* 0x000fd80003800200 */
[----:B------:R-:W-:Y:S05]  /*72d0*/  @P0 BRA `(.L_x_123) ;  /* 0x0000000000140947 */ /* 0x000fea0003800000 */
[----:B------:R-:W2:Y:S02]  /*72e0*/  LDCU.64 UR4, c[0x0][0x888] ;  /* 0x00011100ff0477ac */ /* 0x000ea40008000a00 */
[----:B--2---:R-:W-:-:S04]  /*72f0*/  ISETP.NE.U32.AND P0, PT, RZ, UR4, PT ;  /* 0x00000004ff007c0c */ /* 0x004fc8000bf05070 */
[----:B------:R-:W-:-:S13]  /*7300*/  ISETP.NE.AND.EX P0, PT, RZ, UR5, PT, P0 ;  /* 0x00000005ff007c0c */ /* 0x000fda000bf05300 */
[----:B------:R-:W-:Y:S05]  /*7310*/  @!P0 EXIT ;  /* 0x000000000000894d */ /* 0x000fea0003800000 */
[----:B------:R-:W-:Y:S05]  /*7320*/  BRA `(.L_x_124) ;  /* 0x0000000000087947 */ /* 0x000fea0003800000 */
.L_x_123:
[----:B------:R-:W-:-:S13]  /*7330*/  FSETP.NEU.AND P0, PT, R35, RZ, PT ;  /* 0x000000ff2300720b */ /* 0x000fda0003f0d000 */
[----:B------:R-:W-:Y:S05]  /*7340*/  @!P0 EXIT ;  /* 0x000000000000894d */ /* 0x000fea0003800000 */
.L_x_124:
[----:B------:R-:W-:Y:S05]  /*7350*/  BSYNC.RECONVERGENT B0 ;  /* 0x0000000000007941 */ /* 0x000fea0003800200 */
.L_x_121:
[----:B------:R-:W-:Y:S01]  /*7360*/  ULEA UR4, UR49, UR48, 0x3 ;  /* 0x0000003031047291 */ /* 0x000fe2000f8e18ff */
[----:B------:R-:W-:-:S04]  /*7370*/  DEPBAR.LE SB0, 0x0 ;  /* 0x000080000000791a */ /* 0x000fc80000000000 */
[----:B------:R-:W-:-:S04]  /*7380*/  UIADD3 UR4, UPT, UPT, UR4, 0xe8, URZ ;  /* 0x000000e804047890 */ /* 0x000fc8000fffe0ff */
[----:B------:R-:W-:-:S09]  /*7390*/  UPRMT UR4, UR37, 0x654, UR4 ;  /* 0x0000065425047896 */ /* 0x000fd20008000004 */
[----:B------:R-:W-:Y:S01]  /*73a0*/  SYNCS.ARRIVE.TRANS64.RED.A1T0 RZ, [UR4], RZ ;  /* 0x000000ffffff79a7 */ /* 0x000fe20008100404 */
[----:B------:R-:W-:Y:S05]  /*73b0*/  EXIT ;  /* 0x000000000000794d */ /* 0x000fea0003800000 */
.L_x_20:
[----:B--2---:R2:W1:Y:S02]  /*73c0*/  SYNCS.PHASECHK.TRANS64.TRYWAIT P0, [R2+URZ+0x180], R3 ;  /* 0x00018003020075a7 */ /* 0x00446400080011ff */
[----:B-1----:R-:W-:Y:S05]  /*73d0*/  @!P0 NANOSLEEP.SYNCS 0x989680 ;  /* 0x009896800000895d */ /* 0x002fea0003900000 */
[----:B------:R-:W1:Y:S02]  /*73e0*/  @!P0 SYNCS.PHASECHK.TRANS64 P0, [R2+URZ+0x180], R3 ;  /* 0x00018003020085a7 */ /* 0x000e6400080010ff */
[----:B-1----:R-:W-:Y:S05]  /*73f0*/  @!P0 BRA `(.L_x_20) ;  /* 0xfffffffc00f08947 */ /* 0x002fea000383ffff */
[----:B------:R-:W-:Y:S05]  /*7400*/  BRA `(.L_x_125) ;  /* 0xffffffa000c07947 */ /* 0x000fea000383ffff */
.L_x_23:
[----:B-1----:R-:W-:-:S07]  /*7410*/  MOV R2, UR33 ;  /* 0x0000002100027c02 */ /* 0x002fce0008000f00 */
.L_x_126:
[----:B-1----:R1:W2:Y:S02]  /*7420*/  SYNCS.PHASECHK.TRANS64.TRYWAIT P0, [R2+URZ+0x68], R4 ;  /* 0x00006804020075a7 */ /* 0x0022a400080011ff */
[----:B--2---:R-:W-:Y:S05]  /*7430*/  @!P0 NANOSLEEP.SYNCS 0x989680 ;  /* 0x009896800000895d */ /* 0x004fea0003900000 */
[----:B------:R-:W2:Y:S02]  /*7440*/  @!P0 SYNCS.PHASECHK.TRANS64 P0, [R2+URZ+0x68], R4 ;  /* 0x00006804020085a7 */ /* 0x000ea400080010ff */
[----:B--2---:R-:W-:Y:S05]  /*7450*/  @!P0 BRA `(.L_x_126) ;  /* 0xfffffffc00f08947 */ /* 0x004fea000383ffff */
[----:B------:R-:W-:Y:S05]  /*7460*/  BRA `(.L_x_22) ;  /* 0xffffffa400107947 */ /* 0x000fea000383ffff */
.L_x_29:
[----:B-1----:R-:W-:-:S07]  /*7470*/  MOV R2, UR17 ;  /* 0x0000001100027c02 */ /* 0x002fce0008000f00 */
.L_x_127:
[----:B-1----:R1:W2:Y:S02]  /*7480*/  SYNCS.PHASECHK.TRANS64.TRYWAIT P0, [R2+URZ+0x68], R4 ;  /* 0x00006804020075a7 */ /* 0x0022a400080011ff */
[----:B--2---:R-:W-:Y:S05]  /*7490*/  @!P0 NANOSLEEP.SYNCS 0x989680 ;  /* 0x009896800000895d */ /* 0x004fea0003900000 */
[----:B------:R-:W2:Y:S02]  /*74a0*/  @!P0 SYNCS.PHASECHK.TRANS64 P0, [R2+URZ+0x68], R4 ;  /* 0x00006804020085a7 */ /* 0x000ea400080010ff */
[----:B--2---:R-:W-:Y:S05]  /*74b0*/  @!P0 BRA `(.L_x_127) ;  /* 0xfffffffc00f08947 */ /* 0x004fea000383ffff */
[----:B------:R-:W-:Y:S05]  /*74c0*/  BRA `(.L_x_28) ;  /* 0xffffffa400b47947 */ /* 0x000fea000383ffff */
.L_x_33:
[----:B-1----:R1:W2:Y:S02]  /*74d0*/  SYNCS.PHASECHK.TRANS64.TRYWAIT P0, [R2+URZ+0x110], R3 ;  /* 0x00011003020075a7 */ /* 0x0022a400080011ff */
[----:B--2---:R-:W-:Y:S05]  /*74e0*/  @!P0 NANOSLEEP.SYNCS 0x989680 ;  /* 0x009896800000895d */ /* 0x004fea0003900000 */
[----:B------:R-:W2:Y:S02]  /*74f0*/  @!P0 SYNCS.PHASECHK.TRANS64 P0, [R2+URZ+0x110], R3 ;  /* 0x00011003020085a7 */ /* 0x000ea400080010ff */
[----:B--2---:R-:W-:Y:S05]  /*7500*/  @!P0 BRA `(.L_x_33) ;  /* 0xfffffffc00f08947 */ /* 0x004fea000383ffff */
[----:B------:R-:W-:Y:S05]  /*7510*/  BRA `(.L_x_128) ;  /* 0xffffffa800407947 */ /* 0x000fea000383ffff */
.L_x_37:
[----:B----4-:R-:W-:-:S07]  /*7520*/  MOV R0, UR5 ;  /* 0x0000000500007c02 */ /* 0x010fce0008000f00 */
.L_x_129:
[----:B-1----:R1:W2:Y:S02]  /*7530*/  SYNCS.PHASECHK.TRANS64.TRYWAIT P0, [R0+URZ], R2 ;  /* 0x00000002000075a7 */ /* 0x0022a400080011ff */
[----:B--2---:R-:W-:Y:S05]  /*7540*/  @!P0 NANOSLEEP.SYNCS 0x989680 ;  /* 0x009896800000895d */ /* 0x004fea0003900000 */
[----:B------:R-:W2:Y:S02]  /*7550*/  @!P0 SYNCS.PHASECHK.TRANS64 P0, [R0+URZ], R2 ;  /* 0x00000002000085a7 */ /* 0x000ea400080010ff */
[----:B--2---:R-:W-:Y:S05]  /*7560*/  @!P0 BRA `(.L_x_129) ;  /* 0xfffffffc00f08947 */ /* 0x004fea000383ffff */
[----:B------:R-:W-:Y:S05]  /*7570*/  BRA `(.L_x_130) ;  /* 0xffffffac00b07947 */ /* 0x000fea000383ffff */
.L_x_38:
[----:B----4-:R-:W-:-:S07]  /*7580*/  MOV R0, UR5 ;  /* 0x0000000500007c02 */ /* 0x010fce0008000f00 */
.L_x_131:
[----:B-1----:R1:W2:Y:S02]  /*7590*/  SYNCS.PHASECHK.TRANS64.TRYWAIT P0, [R0+URZ], R3 ;  /* 0x00000003000075a7 */ /* 0x0022a400080011ff */
[----:B--2---:R-:W-:Y:S05]  /*75a0*/  @!P0 NANOSLEEP.SYNCS 0x989680 ;  /* 0x009896800000895d */ /* 0x004fea0003900000 */
[----:B------:R-:W2:Y:S02]  /*75b0*/  @!P0 SYNCS.PHASECHK.TRANS64 P0, [R0+URZ], R3 ;  /* 0x00000003000085a7 */ /* 0x000ea400080010ff */
[----:B--2---:R-:W-:Y:S05]  /*75c0*/  @!P0 BRA `(.L_x_131) ;  /* 0xfffffffc00f08947 */ /* 0x004fea000383ffff */
[----:B------:R-:W-:Y:S05]  /*75d0*/  BRA `(.L_x_132) ;  /* 0xffffffac00bc7947 */ /* 0x000fea000383ffff */
.L_x_39:
[----:B----4-:R-:W-:-:S07]  /*75e0*/  MOV R0, UR5 ;  /* 0x0000000500007c02 */ /* 0x010fce0008000f00 */
.L_x_133:
[----:B-1----:R1:W2:Y:S02]  /*75f0*/  SYNCS.PHASECHK.TRANS64.TRYWAIT P0, [R0+URZ], R3 ;  /* 0x00000003000075a7 */ /* 0x0022a400080011ff */
[----:B--2---:R-:W-:Y:S05]  /*7600*/  @!P0 NANOSLEEP.SYNCS 0x989680 ;  /* 0x009896800000895d */ /* 0x004fea0003900000 */
[----:B------:R-:W2:Y:S02]  /*7610*/  @!P0 SYNCS.PHASECHK.TRANS64 P0, [R0+URZ], R3 ;  /* 0x00000003000085a7 */ /* 0x000ea400080010ff */
[----:B--2---:R-:W-:Y:S05]  /*7620*/  @!P0 BRA `(.L_x_133) ;  /* 0xfffffffc00f08947 */ /* 0x004fea000383ffff */
[----:B------:R-:W-:Y:S05]  /*7630*/  BRA `(.L_x_134) ;  /* 0xffffffac00c87947 */ /* 0x000fea000383ffff */
.L_x_40:
[----:B----4-:R-:W-:-:S07]  /*7640*/  MOV R0, UR5 ;  /* 0x0000000500007c02 */ /* 0x010fce0008000f00 */
.L_x_135:
[----:B-1----:R1:W2:Y:S02]  /*7650*/  SYNCS.PHASECHK.TRANS64.TRYWAIT P0, [R0+URZ], R3 ;  /* 0x00000003000075a7 */ /* 0x0022a400080011ff */
[----:B--2---:R-:W-:Y:S05]  /*7660*/  @!P0 NANOSLEEP.SYNCS 0x989680 ;  /* 0x009896800000895d */ /* 0x004fea0003900000 */
[----:B------:R-:W2:Y:S02]  /*7670*/  @!P0 SYNCS.PHASECHK.TRANS64 P0, [R0+URZ], R3 ;  /* 0x00000003000085a7 */ /* 0x000ea400080010ff */
[----:B--2---:R-:W-:Y:S05]  /*7680*/  @!P0 BRA `(.L_x_135) ;  /* 0xfffffffc00f08947 */ /* 0x004fea000383ffff */
[----:B------:R-:W-:Y:S05]  /*7690*/  BRA `(.L_x_136) ;  /* 0xffffffac00d47947 */ /* 0x000fea000383ffff */
.L_x_41:
[----:B----4-:R-:W-:-:S07]  /*76a0*/  MOV R0, UR5 ;  /* 0x0000000500007c02 */ /* 0x010fce0008000f00 */
.L_x_137:
[----:B-1----:R1:W2:Y:S02]  /*76b0*/  SYNCS.PHASECHK.TRANS64.TRYWAIT P0, [R0+URZ], R3 ;  /* 0x00000003000075a7 */ /* 0x0022a400080011ff */
[----:B--2---:R-:W-:Y:S05]  /*76c0*/  @!P0 NANOSLEEP.SYNCS 0x989680 ;  /* 0x009896800000895d */ /* 0x004fea0003900000 */
[----:B------:R-:W2:Y:S02]  /*76d0*/  @!P0 SYNCS.PHASECHK.TRANS64 P0, [R0+URZ], R3 ;  /* 0x00000003000085a7 */ /* 0x000ea400080010ff */
[----:B--2---:R-:W-:Y:S05]  /*76e0*/  @!P0 BRA `(.L_x_137) ;  /* 0xfffffffc00f08947 */ /* 0x004fea000383ffff */
[----:B------:R-:W-:Y:S05]  /*76f0*/  BRA `(.L_x_138) ;  /* 0xffffffac00e07947 */ /* 0x000fea000383ffff */
.L_x_42:
[----:B----4-:R-:W-:-:S07]  /*7700*/  MOV R0, UR5 ;  /* 0x0000000500007c02 */ /* 0x010fce0008000f00 */
.L_x_139:
[----:B-1----:R1:W2:Y:S02]  /*7710*/  SYNCS.PHASECHK.TRANS64.TRYWAIT P0, [R0+URZ], R3 ;  /* 0x00000003000075a7 */ /* 0x0022a400080011ff */
[----:B--2---:R-:W-:Y:S05]  /*7720*/  @!P0 NANOSLEEP.SYNCS 0x989680 ;  /* 0x009896800000895d */ /* 0x004fea0003900000 */
[----:B------:R-:W2:Y:S02]  /*7730*/  @!P0 SYNCS.PHASECHK.TRANS64 P0, [R0+URZ], R3 ;  /* 0x00000003000085a7 */ /* 0x000ea400080010ff */
[----:B--2---:R-:W-:Y:S05]  /*7740*/  @!P0 BRA `(.L_x_139) ;  /* 0xfffffffc00f08947 */ /* 0x004fea000383ffff */
[----:B------:R-:W-:Y:S05]  /*7750*/  BRA `(.L_x_140) ;  /* 0xffffffac00ec7947 */ /* 0x000fea000383ffff */
.L_x_43:
[----:B----4-:R-:W-:-:S07]  /*7760*/  MOV R0, UR5 ;  /* 0x0000000500007c02 */ /* 0x010fce0008000f00 */
.L_x_141:
[----:B-1----:R1:W2:Y:S02]  /*7770*/  SYNCS.PHASECHK.TRANS64.TRYWAIT P0, [R0+URZ], R3 ;  /* 0x00000003000075a7 */ /* 0x0022a400080011ff */
[----:B--2---:R-:W-:Y:S05]  /*7780*/  @!P0 NANOSLEEP.SYNCS 0x989680 ;  /* 0x009896800000895d */ /* 0x004fea0003900000 */
[----:B------:R-:W2:Y:S02]  /*7790*/  @!P0 SYNCS.PHASECHK.TRANS64 P0, [R0+URZ], R3 ;  /* 0x00000003000085a7 */ /* 0x000ea400080010ff */
[----:B--2---:R-:W-:Y:S05]  /*77a0*/  @!P0 BRA `(.L_x_141) ;  /* 0xfffffffc00f08947 */ /* 0x004fea000383ffff */
[----:B------:R-:W-:Y:S05]  /*77b0*/  BRA `(.L_x_142) ;  /* 0xffffffac00f87947 */ /* 0x000fea000383ffff */
.L_x_44:
[----:B----4-:R-:W-:-:S07]  /*77c0*/  MOV R0, UR5 ;  /* 0x0000000500007c02 */ /* 0x010fce0008000f00 */
.L_x_143:
[----:B-1----:R1:W2:Y:S02]  /*77d0*/  SYNCS.PHASECHK.TRANS64.TRYWAIT P0, [R0+URZ], R3 ;  /* 0x00000003000075a7 */ /* 0x0022a400080011ff */
[----:B--2---:R-:W-:Y:S05]  /*77e0*/  @!P0 NANOSLEEP.SYNCS 0x989680 ;  /* 0x009896800000895d */ /* 0x004fea0003900000 */
[----:B------:R-:W2:Y:S02]  /*77f0*/  @!P0 SYNCS.PHASECHK.TRANS64 P0, [R0+URZ], R3 ;  /* 0x00000003000085a7 */ /* 0x000ea400080010ff */
[----:B--2---:R-:W-:Y:S05]  /*7800*/  @!P0 BRA `(.L_x_143) ;  /* 0xfffffffc00f08947 */ /* 0x004fea000383ffff */
[----:B------:R-:W-:Y:S05]  /*7810*/  BRA `(.L_x_144) ;  /* 0xffffffb000047947 */ /* 0x000fea000383ffff */
.L_x_45:
[----:B----4-:R-:W-:-:S07]  /*7820*/  MOV R0, UR5 ;  /* 0x0000000500007c02 */ /* 0x010fce0008000f00 */
.L_x_145:
[----:B-1----:R1:W2:Y:S02]  /*7830*/  SYNCS.PHASECHK.TRANS64.TRYWAIT P0, [R0+URZ], R3 ;  /* 0x00000003000075a7 */ /* 0x0022a400080011ff */
[----:B--2---:R-:W-:Y:S05]  /*7840*/  @!P0 NANOSLEEP.SYNCS 0x989680 ;  /* 0x009896800000895d */ /* 0x004fea0003900000 */
[----:B------:R-:W2:Y:S02]  /*7850*/  @!P0 SYNCS.PHASECHK.TRANS64 P0, [R0+URZ], R3 ;  /* 0x00000003000085a7 */ /* 0x000ea400080010ff */
[----:B--2---:R-:W-:Y:S05]  /*7860*/  @!P0 BRA `(.L_x_145) ;  /* 0xfffffffc00f08947 */ /* 0x004fea000383ffff */
[----:B------:R-:W-:Y:S05]  /*7870*/  BRA `(.L_x_146) ;  /* 0xffffffb000107947 */ /* 0x000fea000383ffff */
.L_x_46:
[----:B----4-:R-:W-:-:S07]  /*7880*/  MOV R0, UR5 ;  /* 0x0000000500007c02 */ /* 0x010fce0008000f00 */
.L_x_147:
[----:B-1----:R1:W2:Y:S02]  /*7890*/  SYNCS.PHASECHK.TRANS64.TRYWAIT P0, [R0+URZ], R3 ;  /* 0x00000003000075a7 */ /* 0x0022a400080011ff */
[----:B--2---:R-:W-:Y:S05]  /*78a0*/  @!P0 NANOSLEEP.SYNCS 0x989680 ;  /* 0x009896800000895d */ /* 0x004fea0003900000 */
[----:B------:R-:W2:Y:S02]  /*78b0*/  @!P0 SYNCS.PHASECHK.TRANS64 P0, [R0+URZ], R3 ;  /* 0x00000003000085a7 */ /* 0x000ea400080010ff */
[----:B--2---:R-:W-:Y:S05]  /*78c0*/  @!P0 BRA `(.L_x_147) ;  /* 0xfffffffc00f08947 */ /* 0x004fea000383ffff */
[----:B------:R-:W-:Y:S05]  /*78d0*/  BRA `(.L_x_148) ;  /* 0xffffffb0001c7947 */ /* 0x000fea000383ffff */
.L_x_47:
[----:B----4-:R-:W-:-:S07]  /*78e0*/  MOV R0, UR5 ;  /* 0x0000000500007c02 */ /* 0x010fce0008000f00 */
.L_x_149:
[----:B-1----:R1:W2:Y:S02]  /*78f0*/  SYNCS.PHASECHK.TRANS64.TRYWAIT P0, [R0+URZ], R3 ;  /* 0x00000003000075a7 */ /* 0x0022a400080011ff */
[----:B--2---:R-:W-:Y:S05]  /*7900*/  @!P0 NANOSLEEP.SYNCS 0x989680 ;  /* 0x009896800000895d */ /* 0x004fea0003900000 */
[----:B------:R-:W2:Y:S02]  /*7910*/  @!P0 SYNCS.PHASECHK.TRANS64 P0, [R0+URZ], R3 ;  /* 0x00000003000085a7 */ /* 0x000ea400080010ff */
[----:B--2---:R-:W-:Y:S05]  /*7920*/  @!P0 BRA `(.L_x_149) ;  /* 0xfffffffc00f08947 */ /* 0x004fea000383ffff */
[----:B------:R-:W-:Y:S05]  /*7930*/  BRA `(.L_x_150) ;  /* 0xffffffb000287947 */ /* 0x000fea000383ffff */
.L_x_48:
[----:B----4-:R-:W-:-:S07]  /*7940*/  MOV R0, UR5 ;  /* 0x0000000500007c02 */ /* 0x010fce0008000f00 */
.L_x_151:
[----:B-1----:R1:W2:Y:S02]  /*7950*/  SYNCS.PHASECHK.TRANS64.TRYWAIT P0, [R0+URZ], R3 ;  /* 0x00000003000075a7 */ /* 0x0022a400080011ff */
[----:B--2---:R-:W-:Y:S05]  /*7960*/  @!P0 NANOSLEEP.SYNCS 0x989680 ;  /* 0x009896800000895d */ /* 0x004fea0003900000 */
[----:B------:R-:W2:Y:S02]  /*7970*/  @!P0 SYNCS.PHASECHK.TRANS64 P0, [R0+URZ], R3 ;  /* 0x00000003000085a7 */ /* 0x000ea400080010ff */
[----:B--2---:R-:W-:Y:S05]  /*7980*/  @!P0 BRA `(.L_x_151) ;  /* 0xfffffffc00f08947 */ /* 0x004fea000383ffff */
[----:B------:R-:W-:Y:S05]  /*7990*/  BRA `(.L_x_152) ;  /* 0xffffffb000347947 */ /* 0x000fea000383ffff */
.L_x_51:
[----:B-1----:R1:W2:Y:S02]  /*79a0*/  SYNCS.PHASECHK.TRANS64.TRYWAIT P0, [R0+URZ+0x170], R4 ;  /* 0x00017004000075a7 */ /* 0x0022a400080011ff */
[----:B--2---:R-:W-:Y:S05]  /*79b0*/  @!P0 NANOSLEEP.SYNCS 0x989680 ;  /* 0x009896800000895d */ /* 0x004fea0003900000 */
[----:B------:R-:W2:Y:S02]  /*79c0*/  @!P0 SYNCS.PHASECHK.TRANS64 P0, [R0+URZ+0x170], R4 ;  /* 0x00017004000085a7 */ /* 0x000ea400080010ff */
[----:B--2---:R-:W-:Y:S05]  /*79d0*/  @!P0 BRA `(.L_x_51) ;  /* 0xfffffffc00f08947 */ /* 0x004fea000383ffff */
[----:B------:R-:W-:Y:S05]  /*79e0*/  BRA `(.L_x_153) ;  /* 0xffffffb000907947 */ /* 0x000fea000383ffff */
.L_x_52:
[----:B------:R-:W-:-:S07]  /*79f0*/  MOV R0, UR5 ;  /* 0x0000000500007c02 */ /* 0x000fce0008000f00 */
.L_x_154:
[----:B-1----:R1:W2:Y:S02]  /*7a00*/  SYNCS.PHASECHK.TRANS64.TRYWAIT P0, [R0+URZ+0x120], R5 ;  /* 0x00012005000075a7 */ /* 0x0022a400080011ff */
[----:B--2---:R-:W-:Y:S05]  /*7a10*/  @!P0 NANOSLEEP.SYNCS 0x989680 ;  /* 0x009896800000895d */ /* 0x004fea0003900000 */
[----:B------:R-:W2:Y:S02]  /*7a20*/  @!P0 SYNCS.PHASECHK.TRANS64 P0, [R0+URZ+0x120], R5 ;  /* 0x00012005000085a7 */ /* 0x000ea400080010ff */
[----:B--2---:R-:W-:Y:S05]  /*7a30*/  @!P0 BRA `(.L_x_154) ;  /* 0xfffffffc00f08947 */ /* 0x004fea000383ffff */
[----:B------:R-:W-:Y:S05]  /*7a40*/  BRA `(.L_x_155) ;  /* 0xffffffb000a07947 */ /* 0x000fea000383ffff */
.L_x_53:
[----:B-1----:R1:W2:Y:S02]  /*7a50*/  SYNCS.PHASECHK.TRANS64.TRYWAIT P1, [R0+URZ+0x110], R4 ;  /* 0x00011004000075a7 */ /* 0x0022a400080211ff */
[----:B--2---:R-:W-:Y:S05]  /*7a60*/  @!P1 NANOSLEEP.SYNCS 0x989680 ;  /* 0x009896800000995d */ /* 0x004fea0003900000 */
[----:B------:R-:W2:Y:S02]  /*7a70*/  @!P1 SYNCS.PHASECHK.TRANS64 P1, [R0+URZ+0x110], R4 ;  /* 0x00011004000095a7 */ /* 0x000ea400080210ff */
[----:B--2---:R-:W-:Y:S05]  /*7a80*/  @!P1 BRA `(.L_x_53) ;  /* 0xfffffffc00f09947 */ /* 0x004fea000383ffff */
[----:B------:R-:W-:Y:S05]  /*7a90*/  BRA `(.L_x_156) ;  /* 0xffffffb000d07947 */ /* 0x000fea000383ffff */
.L_x_56:
[----:B------:R-:W-:-:S07]  /*7aa0*/  MOV R0, UR5 ;  /* 0x0000000500007c02 */ /* 0x000fce0008000f00 */
.L_x_157:
[----:B-1----:R1:W2:Y:S02]  /*7ab0*/  SYNCS.PHASECHK.TRANS64.TRYWAIT P0, [R0+URZ+0x120], R2 ;  /* 0x00012002000075a7 */ /* 0x0022a400080011ff */
[----:B--2---:R-:W-:Y:S05]  /*7ac0*/  @!P0 NANOSLEEP.SYNCS 0x989680 ;  /* 0x009896800000895d */ /* 0x004fea0003900000 */
[----:B------:R-:W2:Y:S02]  /*7ad0*/  @!P0 SYNCS.PHASECHK.TRANS64 P0, [R0+URZ+0x120], R2 ;  /* 0x00012002000085a7 */ /* 0x000ea400080010ff */
[----:B--2---:R-:W-:Y:S05]  /*7ae0*/  @!P0 BRA `(.L_x_157) ;  /* 0xfffffffc00f08947 */ /* 0x004fea000383ffff */
[----:B------:R-:W-:Y:S05]  /*7af0*/  BRA `(.L_x_55) ;  /* 0xffffffb400247947 */ /* 0x000fea000383ffff */
.L_x_63:
[----:B-1----:R1:W2:Y:S02]  /*7b00*/  SYNCS.PHASECHK.TRANS64.TRYWAIT P1, [R0+URZ+0x110], R2 ;  /* 0x00011002000075a7 */ /* 0x0022a400080211ff */
[----:B--2---:R-:W-:Y:S05]  /*7b10*/  @!P1 NANOSLEEP.SYNCS 0x989680 ;  /* 0x009896800000995d */ /* 0x004fea0003900000 */
[----:B------:R-:W2:Y:S02]  /*7b20*/  @!P1 SYNCS.PHASECHK.TRANS64 P1, [R0+URZ+0x110], R2 ;  /* 0x00011002000095a7 */ /* 0x000ea400080210ff */
[----:B--2---:R-:W-:Y:S05]  /*7b30*/  @!P1 BRA `(.L_x_63) ;  /* 0xfffffffc00f09947 */ /* 0x004fea000383ffff */
[----:B------:R-:W-:Y:S05]  /*7b40*/  BRA `(.L_x_158) ;  /* 0xffffffb800947947 */ /* 0x000fea000383ffff */
.L_x_64:
[----:B------:R-:W-:-:S07]  /*7b50*/  MOV R2, UR7 ;  /* 0x0000000700027c02 */ /* 0x000fce0008000f00 */
.L_x_159:
[----:B-1----:R1:W2:Y:S02]  /*7b60*/  SYNCS.PHASECHK.TRANS64.TRYWAIT P0, [R2+URZ+0x150], R0 ;  /* 0x00015000020075a7 */ /* 0x0022a400080011ff */
[----:B--2---:R-:W-:Y:S05]  /*7b70*/  @!P0 NANOSLEEP.SYNCS 0x989680 ;  /* 0x009896800000895d */ /* 0x004fea0003900000 */
[----:B------:R-:W2:Y:S02]  /*7b80*/  @!P0 SYNCS.PHASECHK.TRANS64 P0, [R2+URZ+0x150], R0 ;  /* 0x00015000020085a7 */ /* 0x000ea400080010ff */
[----:B--2---:R-:W-:Y:S05]  /*7b90*/  @!P0 BRA `(.L_x_159) ;  /* 0xfffffffc00f08947 */ /* 0x004fea000383ffff */
[----:B------:R-:W-:Y:S05]  /*7ba0*/  BRA `(.L_x_160) ;  /* 0xffffffb800e47947 */ /* 0x000fea000383ffff */
.L_x_67:
[----:B------:R-:W-:Y:S07]  /*7bb0*/  MOV R0, UR6 ;  /* 0x0000000600007c02 */ /* 0x000fee0008000f00 */
.L_x_161:
[----:B-1----:R1:W2:Y:S02]  /*7bc0*/  SYNCS.PHASECHK.TRANS64.TRYWAIT P0, [R0+URZ], R2 ;  /* 0x00000002000075a7 */ /* 0x0022a400080011ff */
[----:B--2---:R-:W-:Y:S05]  /*7bd0*/  @!P0 NANOSLEEP.SYNCS 0x989680 ;  /* 0x009896800000895d */ /* 0x004fea0003900000 */
[----:B------:R-:W2:Y:S02]  /*7be0*/  @!P0 SYNCS.PHASECHK.TRANS64 P0, [R0+URZ], R2 ;  /* 0x00000002000085a7 */ /* 0x000ea400080010ff */
[----:B--2---:R-:W-:Y:S05]  /*7bf0*/  @!P0 BRA `(.L_x_161) ;  /* 0xfffffffc00f08947 */ /* 0x004fea000383ffff */
[----:B------:R-:W-:Y:S05]  /*7c00*/  BRA `(.L_x_66) ;  /* 0xffffffbc00007947 */ /* 0x000fea000383ffff */
.L_x_70:
[----:B------:R-:W-:-:S07]  /*7c10*/  MOV R0, UR6 ;  /* 0x0000000600007c02 */ /* 0x000fce0008000f00 */
.L_x_162:
[----:B--2---:R2:W4:Y:S02]  /*7c20*/  SYNCS.PHASECHK.TRANS64.TRYWAIT P0, [R0+URZ], R2 ;  /* 0x00000002000075a7 */ /* 0x00452400080011ff */
[----:B----4-:R-:W-:Y:S05]  /*7c30*/  @!P0 NANOSLEEP.SYNCS 0x989680 ;  /* 0x009896800000895d */ /* 0x010fea0003900000 */
[----:B------:R-:W4:Y:S02]  /*7c40*/  @!P0 SYNCS.PHASECHK.TRANS64 P0, [R0+URZ], R2 ;  /* 0x00000002000085a7 */ /* 0x000f2400080010ff */
[----:B----4-:R-:W-:Y:S05]  /*7c50*/  @!P0 BRA `(.L_x_162) ;  /* 0xfffffffc00f08947 */ /* 0x010fea000383ffff */
[----:B------:R-:W-:Y:S05]  /*7c60*/  BRA `(.L_x_163) ;  /* 0xffffffbc00dc7947 */ /* 0x000fea000383ffff */
.L_x_71:
[----:B------:R-:W-:-:S07]  /*7c70*/  MOV R0, UR6 ;  /* 0x0000000600007c02 */ /* 0x000fce0008000f00 */
.L_x_164:
[----:B-1----:R1:W2:Y:S02]  /*7c80*/  SYNCS.PHASECHK.TRANS64.TRYWAIT P0, [R0+URZ], R3 ;  /* 0x00000003000075a7 */ /* 0x0022a400080011ff */
[----:B--2---:R-:W-:Y:S05]  /*7c90*/  @!P0 NANOSLEEP.SYNCS 0x989680 ;  /* 0x009896800000895d */ /* 0x004fea0003900000 */
[----:B------:R-:W2:Y:S02]  /*7ca0*/  @!P0 SYNCS.PHASECHK.TRANS64 P0, [R0+URZ], R3 ;  /* 0x00000003000085a7 */ /* 0x000ea400080010ff */
[----:B--2---:R-:W-:Y:S05]  /*7cb0*/  @!P0 BRA `(.L_x_164) ;  /* 0xfffffffc00f08947 */ /* 0x004fea000383ffff */
[----:B------:R-:W-:Y:S05]  /*7cc0*/  BRA `(.L_x_165) ;  /* 0xffffffbc00e87947 */ /* 0x000fea000383ffff */
.L_x_72:
[----:B------:R-:W-:-:S07]  /*7cd0*/  MOV R0, UR6 ;  /* 0x0000000600007c02 */ /* 0x000fce0008000f00 */
.L_x_166:
[----:B-1----:R1:W2:Y:S02]  /*7ce0*/  SYNCS.PHASECHK.TRANS64.TRYWAIT P0, [R0+URZ], R3 ;  /* 0x00000003000075a7 */ /* 0x0022a400080011ff */
[----:B--2---:R-:W-:Y:S05]  /*7cf0*/  @!P0 NANOSLEEP.SYNCS 0x989680 ;  /* 0x009896800000895d */ /* 0x004fea0003900000 */
[----:B------:R-:W2:Y:S02]  /*7d00*/  @!P0 SYNCS.PHASECHK.TRANS64 P0, [R0+URZ], R3 ;  /* 0x00000003000085a7 */ /* 0x000ea400080010ff */
[----:B--2---:R-:W-:Y:S05]  /*7d10*/  @!P0 BRA `(.L_x_166) ;  /* 0xfffffffc00f08947 */ /* 0x004fea000383ffff */
[----:B------:R-:W-:Y:S05]  /*7d20*/  BRA `(.L_x_167) ;  /* 0xffffffbc00f47947 */ /* 0x000fea000383ffff */
.L_x_73:
[----:B-1----:R-:W-:-:S07]  /*7d30*/  MOV R0, UR7 ;  /* 0x0000000700007c02 */ /* 0x002fce0008000f00 */
.L_x_168:
[----:B-1----:R1:W2:Y:S02]  /*7d40*/  SYNCS.PHASECHK.TRANS64.TRYWAIT P0, [R0+URZ], R2 ;  /* 0x00000002000075a7 */ /* 0x0022a400080011ff */
[----:B--2---:R-:W-:Y:S05]  /*7d50*/  @!P0 NANOSLEEP.SYNCS 0x989680 ;  /* 0x009896800000895d */ /* 0x004fea0003900000 */
[----:B------:R-:W2:Y:S02]  /*7d60*/  @!P0 SYNCS.PHASECHK.TRANS64 P0, [R0+URZ], R2 ;  /* 0x00000002000085a7 */ /* 0x000ea400080010ff */
[----:B--2---:R-:W-:Y:S05]  /*7d70*/  @!P0 BRA `(.L_x_168) ;  /* 0xfffffffc00f08947 */ /* 0x004fea000383ffff */
[----:B------:R-:W-:Y:S05]  /*7d80*/  BRA `(.L_x_169) ;  /* 0xffffffc000007947 */ /* 0x000fea000383ffff */
.L_x_78:
[----:B--2---:R2:W3:Y:S02]  /*7d90*/  SYNCS.PHASECHK.TRANS64.TRYWAIT P0, [R0+URZ+0x110], R2 ;  /* 0x00011002000075a7 */ /* 0x0044e400080011ff */
[----:B---3--:R-:W-:Y:S05]  /*7da0*/  @!P0 NANOSLEEP.SYNCS 0x989680 ;  /* 0x009896800000895d */ /* 0x008fea0003900000 */
[----:B------:R-:W3:Y:S02]  /*7db0*/  @!P0 SYNCS.PHASECHK.TRANS64 P0, [R0+URZ+0x110], R2 ;  /* 0x00011002000085a7 */ /* 0x000ee400080010ff */
[----:B---3--:R-:W-:Y:S05]  /*7dc0*/  @!P0 BRA `(.L_x_78) ;  /* 0xfffffffc00f08947 */ /* 0x008fea000383ffff */
[----:B------:R-:W-:Y:S05]  /*7dd0*/  BRA `(.L_x_170) ;  /* 0xffffffc000f87947 */ /* 0x000fea000383ffff */
.L_x_81:
[----:B------:R-:W-:Y:S07]  /*7de0*/  MOV R0, UR7 ;  /* 0x0000000700007c02 */ /* 0x000fee0008000f00 */
.L_x_171:
[----:B--2---:R2:W3:Y:S02]  /*7df0*/  SYNCS.PHASECHK.TRANS64.TRYWAIT P0, [R0+URZ+0x108], R2 ;  /* 0x00010802000075a7 */ /* 0x0044e400080011ff */
[----:B---3--:R-:W-:Y:S05]  /*7e00*/  @!P0 NANOSLEEP.SYNCS 0x989680 ;  /* 0x009896800000895d */ /* 0x008fea0003900000 */
[----:B------:R-:W3:Y:S02]  /*7e10*/  @!P0 SYNCS.PHASECHK.TRANS64 P0, [R0+URZ+0x108], R2 ;  /* 0x00010802000085a7 */ /* 0x000ee400080010ff */
[----:B---3--:R-:W-:Y:S05]  /*7e20*/  @!P0 BRA `(.L_x_171) ;  /* 0xfffffffc00f08947 */ /* 0x008fea000383ffff */
[----:B------:R-:W-:Y:S05]  /*7e30*/  BRA `(.L_x_80) ;  /* 0xffffffc400d87947 */ /* 0x000fea000383ffff */
.L_x_84:
[----:B------:R-:W-:Y:S07]  /*7e40*/  MOV R0, UR15 ;  /* 0x0000000f00007c02 */ /* 0x000fee0008000f00 */
.L_x_172:
[----:B-1----:R1:W2:Y:S02]  /*7e50*/  SYNCS.PHASECHK.TRANS64.TRYWAIT P0, [R0+URZ+0xe8], R9 ;  /* 0x0000e809000075a7 */ /* 0x0022a400080011ff */
[----:B--2---:R-:W-:Y:S05]  /*7e60*/  @!P0 NANOSLEEP.SYNCS 0x989680 ;  /* 0x009896800000895d */ /* 0x004fea0003900000 */
[----:B------:R-:W2:Y:S02]  /*7e70*/  @!P0 SYNCS.PHASECHK.TRANS64 P0, [R0+URZ+0xe8], R9 ;  /* 0x0000e809000085a7 */ /* 0x000ea400080010ff */
[----:B--2---:R-:W-:Y:S05]  /*7e80*/  @!P0 BRA `(.L_x_172) ;  /* 0xfffffffc00f08947 */ /* 0x004fea000383ffff */
[----:B------:R-:W-:Y:S05]  /*7e90*/  BRA `(.L_x_173) ;  /* 0xffffffc800507947 */ /* 0x000fea000383ffff */
.L_x_85:
[----:B------:R-:W-:Y:S07]  /*7ea0*/  MOV R0, UR13 ;  /* 0x0000000d00007c02 */ /* 0x000fee0008000f00 */
.L_x_174:
[----:B-1----:R1:W2:Y:S02]  /*7eb0*/  SYNCS.PHASECHK.TRANS64.TRYWAIT P0, [R0+URZ+0xe8], R20 ;  /* 0x0000e814000075a7 */ /* 0x0022a400080011ff */
[----:B--2---:R-:W-:Y:S05]  /*7ec0*/  @!P0 NANOSLEEP.SYNCS 0x989680 ;  /* 0x009896800000895d */ /* 0x004fea0003900000 */
[----:B------:R-:W2:Y:S02]  /*7ed0*/  @!P0 SYNCS.PHASECHK.TRANS64 P0, [R0+URZ+0xe8], R20 ;  /* 0x0000e814000085a7 */ /* 0x000ea400080010ff */
[----:B--2---:R-:W-:Y:S05]  /*7ee0*/  @!P0 BRA `(.L_x_174) ;  /* 0xfffffffc00f08947 */ /* 0x004fea000383ffff */
[----:B------:R-:W-:Y:S05]  /*7ef0*/  BRA `(.L_x_175) ;  /* 0xffffffc800f07947 */ /* 0x000fea000383ffff */
.L_x_87:
[----:B------:R-:W-:-:S07]  /*7f00*/  MOV R0, UR4 ;  /* 0x0000000400007c02 */ /* 0x000fce0008000f00 */
.L_x_176:
[----:B-1----:R1:W3:Y:S02]  /*7f10*/  SYNCS.PHASECHK.TRANS64.TRYWAIT P0, [R0+URZ], R2 ;  /* 0x00000002000075a7 */ /* 0x0022e400080011ff */
[----:B---3--:R-:W-:Y:S05]  /*7f20*/  @!P0 NANOSLEEP.SYNCS 0x989680 ;  /* 0x009896800000895d */ /* 0x008fea0003900000 */
[----:B------:R-:W3:Y:S02]  /*7f30*/  @!P0 SYNCS.PHASECHK.TRANS64 P0, [R0+URZ], R2 ;  /* 0x00000002000085a7 */ /* 0x000ee400080010ff */
[----:B---3--:R-:W-:Y:S05]  /*7f40*/  @!P0 BRA `(.L_x_176) ;  /* 0xfffffffc00f08947 */ /* 0x008fea000383ffff */
[----:B------:R-:W-:Y:S05]  /*7f50*/  BRA `(.L_x_177) ;  /* 0xffffffcc007c7947 */ /* 0x000fea000383ffff */
.L_x_88:
[----:B------:R-:W-:-:S07]  /*7f60*/  MOV R0, UR4 ;  /* 0x0000000400007c02 */ /* 0x000fce0008000f00 */
.L_x_178:
[----:B-1----:R1:W3:Y:S02]  /*7f70*/  SYNCS.PHASECHK.TRANS64.TRYWAIT P0, [R0+URZ], R2 ;  /* 0x00000002000075a7 */ /* 0x0022e400080011ff */
[----:B---3--:R-:W-:Y:S05]  /*7f80*/  @!P0 NANOSLEEP.SYNCS 0x989680 ;  /* 0x009896800000895d */ /* 0x008fea0003900000 */
[----:B------:R-:W3:Y:S02]  /*7f90*/  @!P0 SYNCS.PHASECHK.TRANS64 P0, [R0+URZ], R2 ;  /* 0x00000002000085a7 */ /* 0x000ee400080010ff */
[----:B---3--:R-:W-:Y:S05]  /*7fa0*/  @!P0 BRA `(.L_x_178) ;  /* 0xfffffffc00f08947 */ /* 0x008fea000383ffff */
[----:B------:R-:W-:Y:S05]  /*7fb0*/  BRA `(.L_x_179) ;  /* 0xffffffcc00887947 */ /* 0x000fea000383ffff */
.L_x_90:
[----:B--2---:R2:W4:Y:S02]  /*7fc0*/  SYNCS.PHASECHK.TRANS64.TRYWAIT P0, [R0+URZ+0x110], R2 ;  /* 0x00011002000075a7 */ /* 0x00452400080011ff */
[----:B----4-:R-:W-:Y:S05]  /*7fd0*/  @!P0 NANOSLEEP.SYNCS 0x989680 ;  /* 0x009896800000895d */ /* 0x010fea0003900000 */
[----:B------:R-:W4:Y:S02]  /*7fe0*/  @!P0 SYNCS.PHASECHK.TRANS64 P0, [R0+URZ+0x110], R2 ;  /* 0x00011002000085a7 */ /* 0x000f2400080010ff */
[----:B----4-:R-:W-:Y:S05]  /*7ff0*/  @!P0 BRA `(.L_x_90) ;  /* 0xfffffffc00f08947 */ /* 0x010fea000383ffff */
[----:B------:R-:W-:Y:S05]  /*8000*/  BRA `(.L_x_180) ;  /* 0xffffffd000787947 */ /* 0x000fea000383ffff */
.L_x_100:
[----:B-1----:R1:W3:Y:S02]  /*8010*/  SYNCS.PHASECHK.TRANS64.TRYWAIT P1, [R2+URZ+0xd0], R4 ;  /* 0x0000d004020075a7 */ /* 0x0022e400080211ff */
[----:B---3--:R-:W-:Y:S05]  /*8020*/  @!P1 NANOSLEEP.SYNCS 0x989680 ;  /* 0x009896800000995d */ /* 0x008fea0003900000 */
[----:B------:R-:W3:Y:S02]  /*8030*/  @!P1 SYNCS.PHASECHK.TRANS64 P1, [R2+URZ+0xd0], R4 ;  /* 0x0000d004020095a7 */ /* 0x000ee400080210ff */
[----:B---3--:R-:W-:Y:S05]  /*8040*/  @!P1 BRA `(.L_x_100) ;  /* 0xfffffffc00f09947 */ /* 0x008fea000383ffff */
[----:B------:R-:W-:Y:S05]  /*8050*/  BRA `(.L_x_99) ;  /* 0xffffffdc00787947 */ /* 0x000fea000383ffff */
.L_x_102:
[----:B-1----:R1:W2:Y:S02]  /*8060*/  SYNCS.PHASECHK.TRANS64.TRYWAIT P0, [R44+URZ+0x130], R3 ;  /* 0x000130032c0075a7 */ /* 0x0022a400080011ff */
[----:B--2---:R-:W-:Y:S05]  /*8070*/  @!P0 NANOSLEEP.SYNCS 0x989680 ;  /* 0x009896800000895d */ /* 0x004fea0003900000 */
[----:B------:R-:W2:Y:S02]  /*8080*/  @!P0 SYNCS.PHASECHK.TRANS64 P0, [R44+URZ+0x130], R3 ;  /* 0x000130032c0085a7 */ /* 0x000ea400080010ff */
[----:B--2---:R-:W-:Y:S05]  /*8090*/  @!P0 BRA `(.L_x_102) ;  /* 0xfffffffc00f08947 */ /* 0x004fea000383ffff */
[----:B------:R-:W-:Y:S05]  /*80a0*/  BRA `(.L_x_101) ;  /* 0xffffffdc00c87947 */ /* 0x000fea000383ffff */
.L_x_113:
[----:B-1----:R1:W2:Y:S02]  /*80b0*/  SYNCS.PHASECHK.TRANS64.TRYWAIT P0, [R2+URZ+0xd0], R45 ;  /* 0x0000d02d020075a7 */ /* 0x0022a400080011ff */
[----:B--2---:R-:W-:Y:S05]  /*80c0*/  @!P0 NANOSLEEP.SYNCS 0x989680 ;  /* 0x009896800000895d */ /* 0x004fea0003900000 */
[----:B------:R-:W2:Y:S02]  /*80d0*/  @!P0 SYNCS.PHASECHK.TRANS64 P0, [R2+URZ+0xd0], R45 ;  /* 0x0000d02d020085a7 */ /* 0x000ea400080010ff */
[----:B--2---:R-:W-:Y:S05]  /*80e0*/  @!P0 BRA `(.L_x_113) ;  /* 0xfffffffc00f08947 */ /* 0x004fea000383ffff */
[----:B------:R-:W-:Y:S05]  /*80f0*/  BRA `(.L_x_112) ;  /* 0xffffffe400d87947 */ /* 0x000fea000383ffff */
        .weak           $__internal_0_$__cuda_sm10x_tcgen05_guardrail_trap_col_being_dealloced_not_returned_by_alloc
        .type           $__internal_0_$__cuda_sm10x_tcgen05_guardrail_trap_col_being_dealloced_not_returned_by_alloc,@function
        .size           $__internal_0_$__cuda_sm10x_tcgen05_guardrail_trap_col_being_dealloced_not_returned_by_alloc,($__internal_1_$__cuda_sm10x_tcgen05_guardrail_trap_phase_invalid_during_alloc - $__internal_0_$__cuda_sm10x_tcgen05_guardrail_trap_col_being_dealloced_not_returned_by_alloc)
$__internal_0_$__cuda_sm10x_tcgen05_guardrail_trap_col_being_dealloced_not_returned_by_alloc:
[----:B------:R-:W-:Y:S05]  /*8100*/  BPT.TRAP 0x1 ;  /* 0x000000040000795c */ /* 0x000fea0000300000 */
[----:B------:R-:W-:-:S04]  /*8110*/  HFMA2 R3, -RZ, RZ, 0, 0 ;  /* 0x00000000ff037431 */ /* 0x000fc800000001ff */
[----:B------:R-:W-:Y:S05]  /*8120*/  RET.REL.NODEC R2 `(_ZN7cutlass13device_kernelINS_4gemm6kernel13GemmUniversalIN4cute5tupleIJiiiiEEENS1_10collective13CollectiveMmaINS1_35MainloopSm100TmaUmmaWarpSpecializedILi13ELi2ELi4ENS5_IJNS4_1CILi1EEESB_SB_EEEEENS5_IJNSA_ILi64EEESE_SE_EEENS_6half_tENS5_IJlSB_lEEESG_SH_NS4_8TiledMMAINS4_8MMA_AtomIJNS4_20SM100_MMA_F16BF16_SSISG_SG_fLi64ELi64ELNS4_4UMMA5MajorE0ELSM_0ELNSL_7ScaleInE0ELSN_0EEEEEENS4_6LayoutISC_NS5_IJNSA_ILi0EEESR_SR_EEEEENS5_IJNS4_10UnderscoreESU_SU_EEEEENS4_13SM90_TMA_LOADENS4_14ComposedLayoutINS4_7SwizzleILi3ELi4ELi3EEENS4_18smem_ptr_flag_bitsILi16EEENSQ_INS5_IJNSA_ILi8EEESE_EEENS5_IJSE_SB_EEEEEEEvNS4_8identityESX_S17_vS18_EENS_8epilogue10collective18CollectiveEpilogueINS1A_23Sm100TmaWarpSpecializedILi3ELi2ELi16ELb1ELb0EEEJSF_NS5_IJNSQ_ISE_SB_EENSQ_INSA_ILi32EEESB_EEEEESG_SH_SG_SH_NS1A_6fusion15FusionCallbacksIS1E_NS1J_17LinearCombinationISG_fSG_fLNS_15FloatRoundStyleE2EEESF_S1I_JEEENS4_5SM1004TMEM4LOAD26SM100_TMEM_LOAD_16dp256b4xESX_NSY_INSZ_ILi2ELi4ELi3EEES12_NSQ_INS5_IJS13_S1G_EEENS5_IJS1G_SB_EEEEEEENS4_17SM75_U32x4_LDSM_NENS4_14SM90_TMA_STOREES1X_NS4_17SM90_U32x4_STSM_NENS4_39AutoVectorizingCopyWithAssumedAlignmentILi128EEEEEEvvEEEEvNT_6ParamsE) ;  /* 0xffffff7c02b47950 */ /* 0x000fea0003c3ffff */
        .weak           $__internal_1_$__cuda_sm10x_tcgen05_guardrail_trap_phase_invalid_during_alloc
        .type           $__internal_1_$__cuda_sm10x_tcgen05_guardrail_trap_phase_invalid_during_alloc,@function
        .size           $__internal_1_$__cuda_sm10x_tcgen05_guardrail_trap_phase_invalid_during_alloc,($__internal_2_$__cuda_sm10x_tcgen05_guardrail_trap_unallocated_columns_being_dealloced - $__internal_1_$__cuda_sm10x_tcgen05_guardrail_trap_phase_invalid_during_alloc)
$__internal_1_$__cuda_sm10x_tcgen05_guardrail_trap_phase_invalid_during_alloc:
[----:B------:R-:W-:Y:S05]  /*8130*/  BPT.TRAP 0x1 ;  /* 0x000000040000795c */ /* 0x000fea0000300000 */
[----:B------:R-:W-:-:S04]  /*8140*/  MOV R3, 0x0 ;  /* 0x0000000000037802 */ /* 0x000fc80000000f00 */
[----:B------:R-:W-:Y:S05]  /*8150*/  RET.REL.NODEC R2 `(_ZN7cutlass13device_kernelINS_4gemm6kernel13GemmUniversalIN4cute5tupleIJiiiiEEENS1_10collective13CollectiveMmaINS1_35MainloopSm100TmaUmmaWarpSpecializedILi13ELi2ELi4ENS5_IJNS4_1CILi1EEESB_SB_EEEEENS5_IJNSA_ILi64EEESE_SE_EEENS_6half_tENS5_IJlSB_lEEESG_SH_NS4_8TiledMMAINS4_8MMA_AtomIJNS4_20SM100_MMA_F16BF16_SSISG_SG_fLi64ELi64ELNS4_4UMMA5MajorE0ELSM_0ELNSL_7ScaleInE0ELSN_0EEEEEENS4_6LayoutISC_NS5_IJNSA_ILi0EEESR_SR_EEEEENS5_IJNS4_10UnderscoreESU_SU_EEEEENS4_13SM90_TMA_LOADENS4_14ComposedLayoutINS4_7SwizzleILi3ELi4ELi3EEENS4_18smem_ptr_flag_bitsILi16EEENSQ_INS5_IJNSA_ILi8EEESE_EEENS5_IJSE_SB_EEEEEEEvNS4_8identityESX_S17_vS18_EENS_8epilogue10collective18CollectiveEpilogueINS1A_23Sm100TmaWarpSpecializedILi3ELi2ELi16ELb1ELb0EEEJSF_NS5_IJNSQ_ISE_SB_EENSQ_INSA_ILi32EEESB_EEEEESG_SH_SG_SH_NS1A_6fusion15FusionCallbacksIS1E_NS1J_17LinearCombinationISG_fSG_fLNS_15FloatRoundStyleE2EEESF_S1I_JEEENS4_5SM1004TMEM4LOAD26SM100_TMEM_LOAD_16dp256b4xESX_NSY_INSZ_ILi2ELi4ELi3EEES12_NSQ_INS5_IJS13_S1G_EEENS5_IJS1G_SB_EEEEEEENS4_17SM75_U32x4_LDSM_NENS4_14SM90_TMA_STOREES1X_NS4_17SM90_U32x4_STSM_NENS4_39AutoVectorizingCopyWithAssumedAlignmentILi128EEEEEEvvEEEEvNT_6ParamsE) ;  /* 0xffffff7c02a87950 */ /* 0x000fea0003c3ffff */
        .weak           $__internal_2_$__cuda_sm10x_tcgen05_guardrail_trap_unallocated_columns_being_dealloced
        .type           $__internal_2_$__cuda_sm10x_tcgen05_guardrail_trap_unallocated_columns_being_dealloced,@function
        .size           $__internal_2_$__cuda_sm10x_tcgen05_guardrail_trap_unallocated_columns_being_dealloced,(.L_x_182 - $__internal_2_$__cuda_sm10x_tcgen05_guardrail_trap_unallocated_columns_being_dealloced)
$__internal_2_$__cuda_sm10x_tcgen05_guardrail_trap_unallocated_columns_being_dealloced:
[----:B------:R-:W-:Y:S05]  /*8160*/  BPT.TRAP 0x1 ;  /* 0x000000040000795c */ /* 0x000fea0000300000 */
[----:B------:R-:W-:-:S04]  /*8170*/  HFMA2 R3, -RZ, RZ, 0, 0 ;  /* 0x00000000ff037431 */ /* 0x000fc800000001ff */
[----:B------:R-:W-:Y:S05]  /*8180*/  RET.REL.NODEC R2 `(_ZN7cutlass13device_kernelINS_4gemm6kernel13GemmUniversalIN4cute5tupleIJiiiiEEENS1_10collective13CollectiveMmaINS1_35MainloopSm100TmaUmmaWarpSpecializedILi13ELi2ELi4ENS5_IJNS4_1CILi1EEESB_SB_EEEEENS5_IJNSA_ILi64EEESE_SE_EEENS_6half_tENS5_IJlSB_lEEESG_SH_NS4_8TiledMMAINS4_8MMA_AtomIJNS4_20SM100_MMA_F16BF16_SSISG_SG_fLi64ELi64ELNS4_4UMMA5MajorE0ELSM_0ELNSL_7ScaleInE0ELSN_0EEEEEENS4_6LayoutISC_NS5_IJNSA_ILi0EEESR_SR_EEEEENS5_IJNS4_10UnderscoreESU_SU_EEEEENS4_13SM90_TMA_LOADENS4_14ComposedLayoutINS4_7SwizzleILi3ELi4ELi3EEENS4_18smem_ptr_flag_bitsILi16EEENSQ_INS5_IJNSA_ILi8EEESE_EEENS5_IJSE_SB_EEEEEEEvNS4_8identityESX_S17_vS18_EENS_8epilogue10collective18CollectiveEpilogueINS1A_23Sm100TmaWarpSpecializedILi3ELi2ELi16ELb1ELb0EEEJSF_NS5_IJNSQ_ISE_SB_EENSQ_INSA_ILi32EEESB_EEEEESG_SH_SG_SH_NS1A_6fusion15FusionCallbacksIS1E_NS1J_17LinearCombinationISG_fSG_fLNS_15FloatRoundStyleE2EEESF_S1I_JEEENS4_5SM1004TMEM4LOAD26SM100_TMEM_LOAD_16dp256b4xESX_NSY_INSZ_ILi2ELi4ELi3EEES12_NSQ_INS5_IJS13_S1G_EEENS5_IJS1G_SB_EEEEEEENS4_17SM75_U32x4_LDSM_NENS4_14SM90_TMA_STOREES1X_NS4_17SM90_U32x4_STSM_NENS4_39AutoVectorizingCopyWithAssumedAlignmentILi128EEEEEEvvEEEEvNT_6ParamsE) ;  /* 0xffffff7c029c7950 */ /* 0x000fea0003c3ffff */
.L_x_181:
[----:B------:R-:W-:-:S00]  /*8190*/  BRA `(.L_x_181) ;  /* 0xfffffffc00fc7947 */ /* 0x000fc0000383ffff */
[----:B------:R-:W-:-:S00]  /*81a0*/  NOP ;  /* 0x0000000000007918 */ /* 0x000fc00000000000 */
        /* <DEDUP_REMOVED lines=13> */
.L_x_182:


//--------------------- .nv.global.init           --------------------------
	.section	.nv.global.init,"aw",@progbits
.nv.global.init:
	.type		$str$27,@object
	.size		$str$27,($str$28 - $str$27)
$str$27:
        /*0000*/ 	.byte	0x28, 0x61, 0x64, 0x64, 0x72, 0x65, 0x73, 0x73, 0x20, 0x26, 0x20, 0x6d, 0x61, 0x73, 0x6b, 0x29
        /*0010*/ 	.byte	0x20, 0x3d, 0x3d, 0x20, 0x30, 0x00
	.type		$str$28,@object
	.size		$str$28,($str$26 - $str$28)
$str$28:
        /*0016*/ 	.byte	0x2f, 0x74, 0x6d, 0x70, 0x2f, 0x63, 0x75, 0x74, 0x6c, 0x61, 0x73, 0x73, 0x5f, 0x73, 0x77, 0x65
        /*0026*/ 	.byte	0x65, 0x70, 0x5f, 0x73, 0x72, 0x63, 0x2f, 0x69, 0x6e, 0x63, 0x6c, 0x75, 0x64, 0x65, 0x2f, 0x63
        /*0036*/ 	.byte	0x75, 0x74, 0x65, 0x2f, 0x70, 0x6f, 0x69, 0x6e, 0x74, 0x65, 0x72, 0x5f, 0x66, 0x6c, 0x61, 0x67
        /*0046*/ 	.byte	0x67, 0x65, 0x64, 0x2e, 0x68, 0x70, 0x70, 0x00
	.type		$str$26,@object
	.size		$str$26,($str$25 - $str$26)
$str$26:
        /*004e*/ 	.byte	0x2f, 0x74, 0x6d, 0x70, 0x2f, 0x63, 0x75, 0x74, 0x6c, 0x61, 0x73, 0x73, 0x5f, 0x73, 0x77, 0x65
        /*005e*/ 	.byte	0x65, 0x70, 0x5f, 0x73, 0x72, 0x63, 0x2f, 0x69, 0x6e, 0x63, 0x6c, 0x75, 0x64, 0x65, 0x2f, 0x63
        /*006e*/ 	.byte	0x75, 0x74, 0x65, 0x2f, 0x61, 0x74, 0x6f, 0x6d, 0x2f, 0x63, 0x6f, 0x70, 0x79, 0x5f, 0x74, 0x72
        /*007e*/ 	.byte	0x61, 0x69, 0x74, 0x73, 0x5f, 0x73, 0x6d, 0x31, 0x30, 0x30, 0x2e, 0x68, 0x70, 0x70, 0x00
	.type		$str$25,@object
	.size		$str$25,(__unnamed_1 - $str$25)
$str$25:
        /*008d*/ 	.byte	0x28, 0x28, 0x75, 0x69, 0x6e, 0x74, 0x33, 0x32, 0x5f, 0x74, 0x28, 0x74, 0x68, 0x72, 0x65, 0x61
        /*009d*/ 	.byte	0x64, 0x49, 0x64, 0x78, 0x2e, 0x78, 0x29, 0x20, 0x2f, 0x20, 0x33, 0x32, 0x29, 0x20, 0x25, 0x20
        /*00ad*/ 	.byte	0x34, 0x29, 0x20, 0x3d, 0x3d, 0x20, 0x28, 0x28, 0x28, 0x74, 0x6d, 0x65, 0x6d, 0x5f, 0x61, 0x64
        /*00bd*/ 	.byte	0x64, 0x72, 0x20, 0x3e, 0x3e, 0x20, 0x31, 0x36, 0x29, 0x20, 0x2f, 0x20, 0x33, 0x32, 0x29, 0x20
        /*00cd*/ 	.byte	0x25, 0x20, 0x34, 0x29, 0x00
	.type		__unnamed_1,@object
	.size		__unnamed_1,(__unnamed_2 - __unnamed_1)
__unnamed_1:
        /*00d2*/ 	.byte	0x61, 0x75, 0x74, 0x6f, 0x20, 0x63, 0x75, 0x74, 0x65, 0x3a, 0x3a, 0x61, 0x73, 0x5f, 0x70, 0x6f
        /* <DEDUP_REMOVED lines=24> */
        /*0262*/ 	.byte	0x3e, 0x3e, 0x3e, 0x5d, 0x00
	.type		__unnamed_2,@object
	.size		__unnamed_2,(.L_2 - __unnamed_2)
__unnamed_2:
        /* <DEDUP_REMOVED lines=46> */
.L_2:


//--------------------- .nv.shared._ZN7cutlass13device_kernelINS_4gemm6kernel13GemmUniversalIN4cute5tupleIJiiiiEEENS1_10collective13CollectiveMmaINS1_35MainloopSm100TmaUmmaWarpSpecializedILi13ELi2ELi4ENS5_IJNS4_1CILi1EEESB_SB_EEEEENS5_IJNSA_ILi64EEESE_SE_EEENS_6half_tENS5_IJlSB_lEEESG_SH_NS4_8TiledMMAINS4_8MMA_AtomIJNS4_20SM100_MMA_F16BF16_SSISG_SG_fLi64ELi64ELNS4_4UMMA5MajorE0ELSM_0ELNSL_7ScaleInE0ELSN_0EEEEEENS4_6LayoutISC_NS5_IJNSA_ILi0EEESR_SR_EEEEENS5_IJNS4_10UnderscoreESU_SU_EEEEENS4_13SM90_TMA_LOADENS4_14ComposedLayoutINS4_7SwizzleILi3ELi4ELi3EEENS4_18smem_ptr_flag_bitsILi16EEENSQ_INS5_IJNSA_ILi8EEESE_EEENS5_IJSE_SB_EEEEEEEvNS4_8identityESX_S17_vS18_EENS_8epilogue10collective18CollectiveEpilogueINS1A_23Sm100TmaWarpSpecializedILi3ELi2ELi16ELb1ELb0EEEJSF_NS5_IJNSQ_ISE_SB_EENSQ_INSA_ILi32EEESB_EEEEESG_SH_SG_SH_NS1A_6fusion15FusionCallbacksIS1E_NS1J_17LinearCombinationISG_fSG_fLNS_15FloatRoundStyleE2EEESF_S1I_JEEENS4_5SM1004TMEM4LOAD26SM100_TMEM_LOAD_16dp256b4xESX_NSY_INSZ_ILi2ELi4ELi3EEES12_NSQ_INS5_IJS13_S1G_EEENS5_IJS1G_SB_EEEEEEENS4_17SM75_U32x4_LDSM_NENS4_14SM90_TMA_STOREES1X_NS4_17SM90_U32x4_STSM_NENS4_39AutoVectorizingCopyWithAssumedAlignmentILi128EEEEEEvvEEEEvNT_6ParamsE --------------------------
	.section	.nv.shared._ZN7cutlass13device_kernelINS_4gemm6kernel13GemmUniversalIN4cute5tupleIJiiiiEEENS1_10collective13CollectiveMmaINS1_35MainloopSm100TmaUmmaWarpSpecializedILi13ELi2ELi4ENS5_IJNS4_1CILi1EEESB_SB_EEEEENS5_IJNSA_ILi64EEESE_SE_EEENS_6half_tENS5_IJlSB_lEEESG_SH_NS4_8TiledMMAINS4_8MMA_AtomIJNS4_20SM100_MMA_F16BF16_SSISG_SG_fLi64ELi64ELNS4_4UMMA5MajorE0ELSM_0ELNSL_7ScaleInE0ELSN_0EEEEEENS4_6LayoutISC_NS5_IJNSA_ILi0EEESR_SR_EEEEENS5_IJNS4_10UnderscoreESU_SU_EEEEENS4_13SM90_TMA_LOADENS4_14ComposedLayoutINS4_7SwizzleILi3ELi4ELi3EEENS4_18smem_ptr_flag_bitsILi16EEENSQ_INS5_IJNSA_ILi8EEESE_EEENS5_IJSE_SB_EEEEEEEvNS4_8identityESX_S17_vS18_EENS_8epilogue10collective18CollectiveEpilogueINS1A_23Sm100TmaWarpSpecializedILi3ELi2ELi16ELb1ELb0EEEJSF_NS5_IJNSQ_ISE_SB_EENSQ_INSA_ILi32EEESB_EEEEESG_SH_SG_SH_NS1A_6fusion15FusionCallbacksIS1E_NS1J_17LinearCombinationISG_fSG_fLNS_15FloatRoundStyleE2EEESF_S1I_JEEENS4_5SM1004TMEM4LOAD26SM100_TMEM_LOAD_16dp256b4xESX_NSY_INSZ_ILi2ELi4ELi3EEES12_NSQ_INS5_IJS13_S1G_EEENS5_IJS1G_SB_EEEEEEENS4_17SM75_U32x4_LDSM_NENS4_14SM90_TMA_STOREES1X_NS4_17SM90_U32x4_STSM_NENS4_39AutoVectorizingCopyWithAssumedAlignmentILi128EEEEEEvvEEEEvNT_6ParamsE,"aw",@nobits
	.sectionflags	@""
	.align	16
	.zero		1024


//--------------------- .nv.shared.reserved.0     --------------------------
	.section	.nv.shared.reserved.0,"aw",@nobits
	.weak		__nv_reservedSMEM_offset_0_alias
	.size		__nv_reservedSMEM_offset_0_alias, 0, 64
	.other		__nv_reservedSMEM_offset_0_alias,@"STO_CUDA_RESERVED_SHARED STV_DEFAULT"
__nv_reservedSMEM_offset_0_alias:
	.zero		0
.nv.shared.reserved.0:
	.zero		64
	.weak		__nv_reservedSMEM_tcgen05_partition
	.type		__nv_reservedSMEM_tcgen05_partition,@object
	.size		__nv_reservedSMEM_tcgen05_partition,(.L_0 - __nv_reservedSMEM_tcgen05_partition)
__nv_reservedSMEM_tcgen05_partition:
	.zero		32
.L_0:


//--------------------- .nv.global                --------------------------
	.section	.nv.global,"aw",@nobits
.nv.global:
	.type		_ZN39_INTERNAL_6c8488de_4_k_cu_d184e26e_57434cute1_E,@object
	.size		_ZN39_INTERNAL_6c8488de_4_k_cu_d184e26e_57434cute1_E,(_ZN39_INTERNAL_6c8488de_4_k_cu_d184e26e_57434cuda3std3__45__cpo6cbeginE - _ZN39_INTERNAL_6c8488de_4_k_cu_d184e26e_57434cute1_E)
_ZN39_INTERNAL_6c8488de_4_k_cu_d184e26e_57434cute1_E:
	.zero		1
	.type		_ZN39_INTERNAL_6c8488de_4_k_cu_d184e26e_57434cuda3std3__45__cpo6cbeginE,@object
	.size		_ZN39_INTERNAL_6c8488de_4_k_cu_d184e26e_57434cuda3std3__45__cpo6cbeginE,(_ZN39_INTERNAL_6c8488de_4_k_cu_d184e26e_57434cuda3std3__48in_placeE - _ZN39_INTERNAL_6c8488de_4_k_cu_d184e26e_57434cuda3std3__45__cpo6cbeginE)
_ZN39_INTERNAL_6c8488de_4_k_cu_d184e26e_57434cuda3std3__45__cpo6cbeginE:
	.zero		1
	.type		_ZN39_INTERNAL_6c8488de_4_k_cu_d184e26e_57434cuda3std3__48in_placeE,@object
	.size		_ZN39_INTERNAL_6c8488de_4_k_cu_d184e26e_57434cuda3std3__48in_placeE,(_ZN39_INTERNAL_6c8488de_4_k_cu_d184e26e_57434cuda3std6ranges3__45__cpo9iter_moveE - _ZN39_INTERNAL_6c8488de_4_k_cu_d184e26e_57434cuda3std3__48in_placeE)
_ZN39_INTERNAL_6c8488de_4_k_cu_d184e26e_57434cuda3std3__48in_placeE:
	.zero		1
	.type		_ZN39_INTERNAL_6c8488de_4_k_cu_d184e26e_57434cuda3std6ranges3__45__cpo9iter_moveE,@object
	.size		_ZN39_INTERNAL_6c8488de_4_k_cu_d184e26e_57434cuda3std6ranges3__45__cpo9iter_moveE,(_ZN39_INTERNAL_6c8488de_4_k_cu_d184e26e_57434cuda3std3__45__cpo5beginE - _ZN39_INTERNAL_6c8488de_4_k_cu_d184e26e_57434cuda3std6ranges3__45__cpo9iter_moveE)
_ZN39_INTERNAL_6c8488de_4_k_cu_d184e26e_57434cuda3std6ranges3__45__cpo9iter_moveE:
	.zero		1
	.type		_ZN39_INTERNAL_6c8488de_4_k_cu_d184e26e_57434cuda3std3__45__cpo5beginE,@object
	.size		_ZN39_INTERNAL_6c8488de_4_k_cu_d184e26e_57434cuda3std3__45__cpo5beginE,(_ZN39_INTERNAL_6c8488de_4_k_cu_d184e26e_57434cuda3std3__441_GLOBAL__N__6c8488de_4_k_cu_d184e26e_57436ignoreE - _ZN39_INTERNAL_6c8488de_4_k_cu_d184e26e_57434cuda3std3__45__cpo5beginE)
_ZN39_INTERNAL_6c8488de_4_k_cu_d184e26e_57434cuda3std3__45__cpo5beginE:
	.zero		1
	.type		_ZN39_INTERNAL_6c8488de_4_k_cu_d184e26e_57434cuda3std3__441_GLOBAL__N__6c8488de_4_k_cu_d184e26e_57436ignoreE,@object
	.size		_ZN39_INTERNAL_6c8488de_4_k_cu_d184e26e_57434cuda3std3__441_GLOBAL__N__6c8488de_4_k_cu_d184e26e_57436ignoreE,(_ZN39_INTERNAL_6c8488de_4_k_cu_d184e26e_57434cute7productE - _ZN39_INTERNAL_6c8488de_4_k_cu_d184e26e_57434cuda3std3__441_GLOBAL__N__6c8488de_4_k_cu_d184e26e_57436ignoreE)
_ZN39_INTERNAL_6c8488de_4_k_cu_d184e26e_57434cuda3std3__441_GLOBAL__N__6c8488de_4_k_cu_d184e26e_57436ignoreE:
	.zero		1
	.type		_ZN39_INTERNAL_6c8488de_4_k_cu_d184e26e_57434cute7productE,@object
	.size		_ZN39_INTERNAL_6c8488de_4_k_cu_d184e26e_57434cute7productE,(_ZN39_INTERNAL_6c8488de_4_k_cu_d184e26e_57434cuda3std3__45__cpo3endE - _ZN39_INTERNAL_6c8488de_4_k_cu_d184e26e_57434cute7productE)
_ZN39_INTERNAL_6c8488de_4_k_cu_d184e26e_57434cute7productE:
	.zero		1
	.type		_ZN39_INTERNAL_6c8488de_4_k_cu_d184e26e_57434cuda3std3__45__cpo3endE,@object
	.size		_ZN39_INTERNAL_6c8488de_4_k_cu_d184e26e_57434cuda3std3__45__cpo3endE,(_ZN39_INTERNAL_6c8488de_4_k_cu_d184e26e_57434cuda3std3__419piecewise_constructE - _ZN39_INTERNAL_6c8488de_4_k_cu_d184e26e_57434cuda3std3__45__cpo3endE)
_ZN39_INTERNAL_6c8488de_4_k_cu_d184e26e_57434cuda3std3__45__cpo3endE:
	.zero		1
	.type		_ZN39_INTERNAL_6c8488de_4_k_cu_d184e26e_57434cuda3std3__419piecewise_constructE,@object
	.size		_ZN39_INTERNAL_6c8488de_4_k_cu_d184e26e_57434cuda3std3__419piecewise_constructE,(_ZN39_INTERNAL_6c8488de_4_k_cu_d184e26e_57434cuda3std3__45__cpo4cendE - _ZN39_INTERNAL_6c8488de_4_k_cu_d184e26e_57434cuda3std3__419piecewise_constructE)
_ZN39_INTERNAL_6c8488de_4_k_cu_d184e26e_57434cuda3std3__419piecewise_constructE:
	.zero		1
	.type		_ZN39_INTERNAL_6c8488de_4_k_cu_d184e26e_57434cuda3std3__45__cpo4cendE,@object
	.size		_ZN39_INTERNAL_6c8488de_4_k_cu_d184e26e_57434cuda3std3__45__cpo4cendE,(_ZN39_INTERNAL_6c8488de_4_k_cu_d184e26e_57434cuda3std6ranges3__45__cpo4swapE - _ZN39_INTERNAL_6c8488de_4_k_cu_d184e26e_57434cuda3std3__45__cpo4cendE)
_ZN39_INTERNAL_6c8488de_4_k_cu_d184e26e_57434cuda3std3__45__cpo4cendE:
	.zero		1
	.type		_ZN39_INTERNAL_6c8488de_4_k_cu_d184e26e_57434cuda3std6ranges3__45__cpo4swapE,@object
	.size		_ZN39_INTERNAL_6c8488de_4_k_cu_d184e26e_57434cuda3std6ranges3__45__cpo4swapE,(.L_10 - _ZN39_INTERNAL_6c8488de_4_k_cu_d184e26e_57434cuda3std6ranges3__45__cpo4swapE)
_ZN39_INTERNAL_6c8488de_4_k_cu_d184e26e_57434cuda3std6ranges3__45__cpo4swapE:
	.zero		1
.L_10:


//--------------------- .nv.constant0._ZN7cutlass13device_kernelINS_4gemm6kernel13GemmUniversalIN4cute5tupleIJiiiiEEENS1_10collective13CollectiveMmaINS1_35MainloopSm100TmaUmmaWarpSpecializedILi13ELi2ELi4ENS5_IJNS4_1CILi1EEESB_SB_EEEEENS5_IJNSA_ILi64EEESE_SE_EEENS_6half_tENS5_IJlSB_lEEESG_SH_NS4_8TiledMMAINS4_8MMA_AtomIJNS4_20SM100_MMA_F16BF16_SSISG_SG_fLi64ELi64ELNS4_4UMMA5MajorE0ELSM_0ELNSL_7ScaleInE0ELSN_0EEEEEENS4_6LayoutISC_NS5_IJNSA_ILi0EEESR_SR_EEEEENS5_IJNS4_10UnderscoreESU_SU_EEEEENS4_13SM90_TMA_LOADENS4_14ComposedLayoutINS4_7SwizzleILi3ELi4ELi3EEENS4_18smem_ptr_flag_bitsILi16EEENSQ_INS5_IJNSA_ILi8EEESE_EEENS5_IJSE_SB_EEEEEEEvNS4_8identityESX_S17_vS18_EENS_8epilogue10collective18CollectiveEpilogueINS1A_23Sm100TmaWarpSpecializedILi3ELi2ELi16ELb1ELb0EEEJSF_NS5_IJNSQ_ISE_SB_EENSQ_INSA_ILi32EEESB_EEEEESG_SH_SG_SH_NS1A_6fusion15FusionCallbacksIS1E_NS1J_17LinearCombinationISG_fSG_fLNS_15FloatRoundStyleE2EEESF_S1I_JEEENS4_5SM1004TMEM4LOAD26SM100_TMEM_LOAD_16dp256b4xESX_NSY_INSZ_ILi2ELi4ELi3EEES12_NSQ_INS5_IJS13_S1G_EEENS5_IJS1G_SB_EEEEEEENS4_17SM75_U32x4_LDSM_NENS4_14SM90_TMA_STOREES1X_NS4_17SM90_U32x4_STSM_NENS4_39AutoVectorizingCopyWithAssumedAlignmentILi128EEEEEEvvEEEEvNT_6ParamsE --------------------------
	.section	.nv.constant0._ZN7cutlass13device_kernelINS_4gemm6kernel13GemmUniversalIN4cute5tupleIJiiiiEEENS1_10collective13CollectiveMmaINS1_35MainloopSm100TmaUmmaWarpSpecializedILi13ELi2ELi4ENS5_IJNS4_1CILi1EEESB_SB_EEEEENS5_IJNSA_ILi64EEESE_SE_EEENS_6half_tENS5_IJlSB_lEEESG_SH_NS4_8TiledMMAINS4_8MMA_AtomIJNS4_20SM100_MMA_F16BF16_SSISG_SG_fLi64ELi64ELNS4_4UMMA5MajorE0ELSM_0ELNSL_7ScaleInE0ELSN_0EEEEEENS4_6LayoutISC_NS5_IJNSA_ILi0EEESR_SR_EEEEENS5_IJNS4_10UnderscoreESU_SU_EEEEENS4_13SM90_TMA_LOADENS4_14ComposedLayoutINS4_7SwizzleILi3ELi4ELi3EEENS4_18smem_ptr_flag_bitsILi16EEENSQ_INS5_IJNSA_ILi8EEESE_EEENS5_IJSE_SB_EEEEEEEvNS4_8identityESX_S17_vS18_EENS_8epilogue10collective18CollectiveEpilogueINS1A_23Sm100TmaWarpSpecializedILi3ELi2ELi16ELb1ELb0EEEJSF_NS5_IJNSQ_ISE_SB_EENSQ_INSA_ILi32EEESB_EEEEESG_SH_SG_SH_NS1A_6fusion15FusionCallbacksIS1E_NS1J_17LinearCombinationISG_fSG_fLNS_15FloatRoundStyleE2EEESF_S1I_JEEENS4_5SM1004TMEM4LOAD26SM100_TMEM_LOAD_16dp256b4xESX_NSY_INSZ_ILi2ELi4ELi3EEES12_NSQ_INS5_IJS13_S1G_EEENS5_IJS1G_SB_EEEEEEENS4_17SM75_U32x4_LDSM_NENS4_14SM90_TMA_STOREES1X_NS4_17SM90_U32x4_STSM_NENS4_39AutoVectorizingCopyWithAssumedAlignmentILi128EEEEEEvvEEEEvNT_6ParamsE,"a",@progbits
	.sectionflags	@""
	.align	4
.nv.constant0._ZN7cutlass13device_kernelINS_4gemm6kernel13GemmUniversalIN4cute5tupleIJiiiiEEENS1_10collective13CollectiveMmaINS1_35MainloopSm100TmaUmmaWarpSpecializedILi13ELi2ELi4ENS5_IJNS4_1CILi1EEESB_SB_EEEEENS5_IJNSA_ILi64EEESE_SE_EEENS_6half_tENS5_IJlSB_lEEESG_SH_NS4_8TiledMMAINS4_8MMA_AtomIJNS4_20SM100_MMA_F16BF16_SSISG_SG_fLi64ELi64ELNS4_4UMMA5MajorE0ELSM_0ELNSL_7ScaleInE0ELSN_0EEEEEENS4_6LayoutISC_NS5_IJNSA_ILi0EEESR_SR_EEEEENS5_IJNS4_10UnderscoreESU_SU_EEEEENS4_13SM90_TMA_LOADENS4_14ComposedLayoutINS4_7SwizzleILi3ELi4ELi3EEENS4_18smem_ptr_flag_bitsILi16EEENSQ_INS5_IJNSA_ILi8EEESE_EEENS5_IJSE_SB_EEEEEEEvNS4_8identityESX_S17_vS18_EENS_8epilogue10collective18CollectiveEpilogueINS1A_23Sm100TmaWarpSpecializedILi3ELi2ELi16ELb1ELb0EEEJSF_NS5_IJNSQ_ISE_SB_EENSQ_INSA_ILi32EEESB_EEEEESG_SH_SG_SH_NS1A_6fusion15FusionCallbacksIS1E_NS1J_17LinearCombinationISG_fSG_fLNS_15FloatRoundStyleE2EEESF_S1I_JEEENS4_5SM1004TMEM4LOAD26SM100_TMEM_LOAD_16dp256b4xESX_NSY_INSZ_ILi2ELi4ELi3EEES12_NSQ_INS5_IJS13_S1G_EEENS5_IJS1G_SB_EEEEEEENS4_17SM75_U32x4_LDSM_NENS4_14SM90_TMA_STOREES1X_NS4_17SM90_U32x4_STSM_NENS4_39AutoVectorizingCopyWithAssumedAlignmentILi128EEEEEEvvEEEEvNT_6ParamsE:
	.zero		2944


//--------------------- SYMBOLS --------------------------

	.type		.nv.reservedSmem.offset0,@object
	.size		.nv.reservedSmem.offset0,0x4
	.type		.nv.reservedSmem.cap,@object
	.size		.nv.reservedSmem.cap,0x4
	.type		__assertfail,@function
